	.target	sm_90a

	.elftype	@"ET_EXEC"


//--------------------- .note.nv.tkinfo           --------------------------
	.section	.note.nv.tkinfo,"",@"SHT_NOTE"
	.sectionflags	@"SHF_NOTE_NV_TKINFO"
	.tkinfo
        /*0018*/ 	.word	0x00000002
        /*0030*/ 	.string	""
        /*0030*/ 	.string	"ptxas"
        /*0030*/ 	.string	"Cuda compilation tools, release 13.0, V13.0.88"
        /*0030*/ 	.string	"Build cuda_13.0.r13.0/compiler.36424714_0"
        /*0030*/ 	.string	"-arch sm_90a -m 64 "



//--------------------- .note.nv.cuinfo           --------------------------
	.section	.note.nv.cuinfo,"",@"SHT_NOTE"
	.sectionflags	@"SHF_NOTE_NV_CUINFO"
        /*0018*/ 	.short	0x0002
        /*001a*/ 	.short	0x005a
        /*001c*/ 	.short	0x0082
	.zero		2


//--------------------- .nv.info                  --------------------------
	.section	.nv.info,"",@"SHT_CUDA_INFO"
	.align	4


	//----- nvinfo : EIATTR_REGCOUNT
	.align		4
        /*0000*/ 	.byte	0x04, 0x2f
        /*0002*/ 	.short	(.L_15 - .L_14)
	.align		4
.L_14:
        /*0004*/ 	.word	index@(_ZN7cutlass13device_kernelINS_4gemm6kernel13GemmUniversalIN4cute5tupleIJiiiiEEENS1_10collective13CollectiveMmaINS1_34MainloopSm90TmaGmmaWarpSpecializedILi4ENS5_IJNS4_1CILi1EEESB_SB_EEENS1_35KernelTmaWarpSpecializedCooperativeEEENS5_IJNSA_ILi256EEENSA_ILi192EEENSA_ILi64EEEEEENS_10bfloat16_tENS5_IJlSB_lEEESJ_SK_NS4_8TiledMMAINS4_8MMA_AtomIJNS4_4SM904GMMA28MMA_64x192x16_F32BF16BF16_SSILNSO_5MajorE0ELSQ_0ELNSO_7ScaleInE1ELSR_1EEEEEENS4_6LayoutINS5_IJNSA_ILi2EEESB_SB_EEENS5_IJSB_NSA_ILi0EEESX_EEEEENS5_IJNS4_10UnderscoreES10_S10_EEEEENS4_13SM90_TMA_LOADENS4_14ComposedLayoutINS4_7SwizzleILi3ELi4ELi3EEENS4_18smem_ptr_flag_bitsILi16EEENSU_INS5_IJNSA_ILi8EEESH_EEENS5_IJSH_SB_EEEEEEEvNS4_8identityES13_S1D_vS1E_EENS_8epilogue10collective6detail29Sm90TmaWarpSpecializedAdapterINS1H_15DefaultEpilogueISJ_SK_SK_NS1G_6thread17LinearCombinationISJ_Li1EffLNS1L_9ScaleType4KindE0ELNS_15FloatRoundStyleE2ESJ_EENS1_15EpilogueDefaultEEEEEvvEEEEvNT_6ParamsE)
        /*0008*/ 	.word	0x000000a8


	//----- nvinfo : EIATTR_FRAME_SIZE
	.align		4
.L_15:
        /*000c*/ 	.byte	0x04, 0x11
        /*000e*/ 	.short	(.L_17 - .L_16)
	.align		4
.L_16:
        /*0010*/ 	.word	index@(_ZN7cutlass13device_kernelINS_4gemm6kernel13GemmUniversalIN4cute5tupleIJiiiiEEENS1_10collective13CollectiveMmaINS1_34MainloopSm90TmaGmmaWarpSpecializedILi4ENS5_IJNS4_1CILi1EEESB_SB_EEENS1_35KernelTmaWarpSpecializedCooperativeEEENS5_IJNSA_ILi256EEENSA_ILi192EEENSA_ILi64EEEEEENS_10bfloat16_tENS5_IJlSB_lEEESJ_SK_NS4_8TiledMMAINS4_8MMA_AtomIJNS4_4SM904GMMA28MMA_64x192x16_F32BF16BF16_SSILNSO_5MajorE0ELSQ_0ELNSO_7ScaleInE1ELSR_1EEEEEENS4_6LayoutINS5_IJNSA_ILi2EEESB_SB_EEENS5_IJSB_NSA_ILi0EEESX_EEEEENS5_IJNS4_10UnderscoreES10_S10_EEEEENS4_13SM90_TMA_LOADENS4_14ComposedLayoutINS4_7SwizzleILi3ELi4ELi3EEENS4_18smem_ptr_flag_bitsILi16EEENSU_INS5_IJNSA_ILi8EEESH_EEENS5_IJSH_SB_EEEEEEEvNS4_8identityES13_S1D_vS1E_EENS_8epilogue10collective6detail29Sm90TmaWarpSpecializedAdapterINS1H_15DefaultEpilogueISJ_SK_SK_NS1G_6thread17LinearCombinationISJ_Li1EffLNS1L_9ScaleType4KindE0ELNS_15FloatRoundStyleE2ESJ_EENS1_15EpilogueDefaultEEEEEvvEEEEvNT_6ParamsE)
        /*0014*/ 	.word	0x00000000


	//----- nvinfo : EIATTR_MIN_STACK_SIZE
	.align		4
.L_17:
        /*0018*/ 	.byte	0x04, 0x12
        /*001a*/ 	.short	(.L_19 - .L_18)
	.align		4
.L_18:
        /*001c*/ 	.word	index@(_ZN7cutlass13device_kernelINS_4gemm6kernel13GemmUniversalIN4cute5tupleIJiiiiEEENS1_10collective13CollectiveMmaINS1_34MainloopSm90TmaGmmaWarpSpecializedILi4ENS5_IJNS4_1CILi1EEESB_SB_EEENS1_35KernelTmaWarpSpecializedCooperativeEEENS5_IJNSA_ILi256EEENSA_ILi192EEENSA_ILi64EEEEEENS_10bfloat16_tENS5_IJlSB_lEEESJ_SK_NS4_8TiledMMAINS4_8MMA_AtomIJNS4_4SM904GMMA28MMA_64x192x16_F32BF16BF16_SSILNSO_5MajorE0ELSQ_0ELNSO_7ScaleInE1ELSR_1EEEEEENS4_6LayoutINS5_IJNSA_ILi2EEESB_SB_EEENS5_IJSB_NSA_ILi0EEESX_EEEEENS5_IJNS4_10UnderscoreES10_S10_EEEEENS4_13SM90_TMA_LOADENS4_14ComposedLayoutINS4_7SwizzleILi3ELi4ELi3EEENS4_18smem_ptr_flag_bitsILi16EEENSU_INS5_IJNSA_ILi8EEESH_EEENS5_IJSH_SB_EEEEEEEvNS4_8identityES13_S1D_vS1E_EENS_8epilogue10collective6detail29Sm90TmaWarpSpecializedAdapterINS1H_15DefaultEpilogueISJ_SK_SK_NS1G_6thread17LinearCombinationISJ_Li1EffLNS1L_9ScaleType4KindE0ELNS_15FloatRoundStyleE2ESJ_EENS1_15EpilogueDefaultEEEEEvvEEEEvNT_6ParamsE)
        /*0020*/ 	.word	0x00000000
.L_19:


//--------------------- .nv.compat                --------------------------
	.section	.nv.compat,"",@"SHT_CUDA_COMPAT_INFO"
	.align	4
        /*0000*/ 	.byte	0x02, 0x09, 0x01, 0x00, 0x02, 0x02, 0x04, 0x00, 0x02, 0x05, 0x05, 0x00, 0x03, 0x07, 0x01, 0x01
        /*0010*/ 	.byte	0x02, 0x03, 0x01, 0x00, 0x02, 0x06, 0x01, 0x00, 0x04, 0x0b, 0x08, 0x00, 0x00, 0x00, 0x00, 0x00
        /*0020*/ 	.byte	0x00, 0x00, 0x00, 0x00


//--------------------- .nv.info._ZN7cutlass13device_kernelINS_4gemm6kernel13GemmUniversalIN4cute5tupleIJiiiiEEENS1_10collective13CollectiveMmaINS1_34MainloopSm90TmaGmmaWarpSpecializedILi4ENS5_IJNS4_1CILi1EEESB_SB_EEENS1_35KernelTmaWarpSpecializedCooperativeEEENS5_IJNSA_ILi256EEENSA_ILi192EEENSA_ILi64EEEEEENS_10bfloat16_tENS5_IJlSB_lEEESJ_SK_NS4_8TiledMMAINS4_8MMA_AtomIJNS4_4SM904GMMA28MMA_64x192x16_F32BF16BF16_SSILNSO_5MajorE0ELSQ_0ELNSO_7ScaleInE1ELSR_1EEEEEENS4_6LayoutINS5_IJNSA_ILi2EEESB_SB_EEENS5_IJSB_NSA_ILi0EEESX_EEEEENS5_IJNS4_10UnderscoreES10_S10_EEEEENS4_13SM90_TMA_LOADENS4_14ComposedLayoutINS4_7SwizzleILi3ELi4ELi3EEENS4_18smem_ptr_flag_bitsILi16EEENSU_INS5_IJNSA_ILi8EEESH_EEENS5_IJSH_SB_EEEEEEEvNS4_8identityES13_S1D_vS1E_EENS_8epilogue10collective6detail29Sm90TmaWarpSpecializedAdapterINS1H_15DefaultEpilogueISJ_SK_SK_NS1G_6thread17LinearCombinationISJ_Li1EffLNS1L_9ScaleType4KindE0ELNS_15FloatRoundStyleE2ESJ_EENS1_15EpilogueDefaultEEEEEvvEEEEvNT_6ParamsE --------------------------
	.section	.nv.info._ZN7cutlass13device_kernelINS_4gemm6kernel13GemmUniversalIN4cute5tupleIJiiiiEEENS1_10collective13CollectiveMmaINS1_34MainloopSm90TmaGmmaWarpSpecializedILi4ENS5_IJNS4_1CILi1EEESB_SB_EEENS1_35KernelTmaWarpSpecializedCooperativeEEENS5_IJNSA_ILi256EEENSA_ILi192EEENSA_ILi64EEEEEENS_10bfloat16_tENS5_IJlSB_lEEESJ_SK_NS4_8TiledMMAINS4_8MMA_AtomIJNS4_4SM904GMMA28MMA_64x192x16_F32BF16BF16_SSILNSO_5MajorE0ELSQ_0ELNSO_7ScaleInE1ELSR_1EEEEEENS4_6LayoutINS5_IJNSA_ILi2EEESB_SB_EEENS5_IJSB_NSA_ILi0EEESX_EEEEENS5_IJNS4_10UnderscoreES10_S10_EEEEENS4_13SM90_TMA_LOADENS4_14ComposedLayoutINS4_7SwizzleILi3ELi4ELi3EEENS4_18smem_ptr_flag_bitsILi16EEENSU_INS5_IJNSA_ILi8EEESH_EEENS5_IJSH_SB_EEEEEEEvNS4_8identityES13_S1D_vS1E_EENS_8epilogue10collective6detail29Sm90TmaWarpSpecializedAdapterINS1H_15DefaultEpilogueISJ_SK_SK_NS1G_6thread17LinearCombinationISJ_Li1EffLNS1L_9ScaleType4KindE0ELNS_15FloatRoundStyleE2ESJ_EENS1_15EpilogueDefaultEEEEEvvEEEEvNT_6ParamsE,"",@"SHT_CUDA_INFO"
	.sectionflags	@""
	.align	4


	//----- nvinfo : EIATTR_CUDA_API_VERSION
	.align		4
        /*0000*/ 	.byte	0x04, 0x37
        /*0002*/ 	.short	(.L_21 - .L_20)
.L_20:
        /*0004*/ 	.word	0x00000082


	//----- nvinfo : EIATTR_KPARAM_INFO
	.align		4
.L_21:
        /*0008*/ 	.byte	0x04, 0x17
        /*000a*/ 	.short	(.L_23 - .L_22)
.L_22:
        /*000c*/ 	.word	0x00000000
        /*0010*/ 	.short	0x0000
        /*0012*/ 	.short	0x0070
        /*0014*/ 	.byte	0x00, 0xf0, 0x01, 0x10


	//----- nvinfo : EIATTR_SPARSE_MMA_MASK
	.align		4
.L_23:
        /*0018*/ 	.byte	0x03, 0x50
        /*001a*/ 	.short	0x0000


	//----- nvinfo : EIATTR_MAXREG_COUNT
	.align		4
        /*001c*/ 	.byte	0x03, 0x1b
        /*001e*/ 	.short	0x00a8


	//----- nvinfo : EIATTR_NUM_BARRIERS
	.align		4
        /*0020*/ 	.byte	0x02, 0x4c
        /*0022*/ 	.byte	0x01
	.zero		1


	//----- nvinfo : EIATTR_EXTERNS
	.align		4
        /*0024*/ 	.byte	0x04, 0x0f
        /*0026*/ 	.short	(.L_25 - .L_24)


	//   ....[0]....
	.align		4
.L_24:
        /*0028*/ 	.word	index@(__assertfail)


	//----- nvinfo : EIATTR_MERCURY_ISA_VERSION
	.align		4
.L_25:
        /*002c*/ 	.byte	0x03, 0x5f
        /*002e*/ 	.short	0x0101


	//----- nvinfo : EIATTR_INT_WARP_WIDE_INSTR_OFFSETS
	.align		4
        /*0030*/ 	.byte	0x04, 0x31
        /*0032*/ 	.short	(.L_27 - .L_26)


	//   ....[0]....
.L_26:
        /*0034*/ 	.word	0x000004f0


	//   ....[1]....
        /*0038*/ 	.word	0x00000500


	//   ....[2]....
        /*003c*/ 	.word	0x00000590


	//----- nvinfo : EIATTR_COOP_GROUP_MASK_REGIDS
	.align		4
.L_27:
        /*0040*/ 	.byte	0x04, 0x29
        /*0042*/ 	.short	(.L_29 - .L_28)


	//   ....[0]....
.L_28:
        /*0044*/ 	.word	0xffffffff


	//   ....[1]....
        /*0048*/ 	.word	0xffffffff


	//   ....[2]....
        /*004c*/ 	.word	0xffffffff


	//   ....[3]....
        /*0050*/ 	.word	0xffffffff


	//   ....[4]....
        /*0054*/ 	.word	0xffffffff


	//----- nvinfo : EIATTR_COOP_GROUP_INSTR_OFFSETS
	.align		4
.L_29:
        /*0058*/ 	.byte	0x04, 0x28
        /*005a*/ 	.short	(.L_31 - .L_30)


	//   ....[0]....
.L_30:
        /*005c*/ 	.word	0x00000060


	//   ....[1]....
        /*0060*/ 	.word	0x00000070


	//   ....[2]....
        /*0064*/ 	.word	0x00000190


	//   ....[3]....
        /*0068*/ 	.word	0x000003a0


	//   ....[4]....
        /*006c*/ 	.word	0x00001110


	//----- nvinfo : EIATTR_REG_RECONFIG
	.align		4
.L_31:
        /*0070*/ 	.byte	0x01, 0x54
	.zero		2


	//----- nvinfo : EIATTR_SYSCALL_OFFSETS
	.align		4
        /*0074*/ 	.byte	0x04, 0x46
        /*0076*/ 	.short	(.L_33 - .L_32)


	//   ....[0]....
.L_32:
        /*0078*/ 	.word	0x000012d0


	//----- nvinfo : EIATTR_MBARRIER_INSTR_OFFSETS
	.align		4
.L_33:
        /*007c*/ 	.byte	0x04, 0x39
        /*007e*/ 	.short	(.L_35 - .L_34)


	//   ....[0]....
.L_34:
        /*0080*/ 	.word	0x00000310
        /*0084*/ 	.word	0x000000ff
        /*0088*/ 	.word	0x00000000
        /*008c*/ 	.short	0x0100
        /*008e*/ 	.byte	0x08
	.zero		1


	//   ....[1]....
        /*0090*/ 	.word	0x00000320
        /*0094*/ 	.word	0x000000ff
        /*0098*/ 	.word	0x00000020
        /*009c*/ 	.short	0x0100
        /*009e*/ 	.byte	0x08
	.zero		1


	//   ....[2]....
        /*00a0*/ 	.word	0x00000330
        /*00a4*/ 	.word	0x000000ff
        /*00a8*/ 	.word	0x00000008
        /*00ac*/ 	.short	0x0100
        /*00ae*/ 	.byte	0x08
	.zero		1


	//   ....[3]....
        /*00b0*/ 	.word	0x00000340
        /*00b4*/ 	.word	0x000000ff
        /*00b8*/ 	.word	0x00000028
        /*00bc*/ 	.short	0x0100
        /*00be*/ 	.byte	0x08
	.zero		1


	//   ....[4]....
        /*00c0*/ 	.word	0x00000350
        /*00c4*/ 	.word	0x000000ff
        /*00c8*/ 	.word	0x00000010
        /*00cc*/ 	.short	0x0100
        /*00ce*/ 	.byte	0x08
	.zero		1


	//   ....[5]....
        /*00d0*/ 	.word	0x00000360
        /*00d4*/ 	.word	0x000000ff
        /*00d8*/ 	.word	0x00000030
        /*00dc*/ 	.short	0x0100
        /*00de*/ 	.byte	0x08
	.zero		1


	//   ....[6]....
        /*00e0*/ 	.word	0x00000370
        /*00e4*/ 	.word	0x000000ff
        /*00e8*/ 	.word	0x00000018
        /*00ec*/ 	.short	0x0100
        /*00ee*/ 	.byte	0x08
	.zero		1


	//   ....[7]....
        /*00f0*/ 	.word	0x00000380
        /*00f4*/ 	.word	0x000000ff
        /*00f8*/ 	.word	0x00000038
        /*00fc*/ 	.short	0x0100
        /*00fe*/ 	.byte	0x08
	.zero		1


	//   ....[8]....
        /*0100*/ 	.word	0x00000610
        /*0104*/ 	.word	0x000000ff
        /*0108*/ 	.word	0x00000050
        /*010c*/ 	.short	0x0100
        /*010e*/ 	.byte	0x10
	.zero		1


	//   ....[9]....
        /*0110*/ 	.word	0x00000680
        /*0114*/ 	.word	0x000000ff
        /*0118*/ 	.word	0x00000058
        /*011c*/ 	.short	0x0100
        /*011e*/ 	.byte	0x10
	.zero		1


	//   ....[10]....
        /*0120*/ 	.word	0x00001370
        /*0124*/ 	.word	0x00000003
        /*0128*/ 	.word	0x00000000
        /*012c*/ 	.short	0x010a
        /*012e*/ 	.byte	0x3f
	.zero		1


	//   ....[11]....
        /*0130*/ 	.word	0x000013b0
        /*0134*/ 	.word	0x00000003
        /*0138*/ 	.word	0x00000000
        /*013c*/ 	.short	0x010a
        /*013e*/ 	.byte	0x3f
	.zero		1


	//   ....[12]....
        /*0140*/ 	.word	0x00001890
        /*0144*/ 	.word	0x000000ff
        /*0148*/ 	.word	0x00000000
        /*014c*/ 	.short	0x010a
        /*014e*/ 	.byte	0x08
	.zero		1


	//   ....[13]....
        /*0150*/ 	.word	0x000018d0
        /*0154*/ 	.word	0x000000ff
        /*0158*/ 	.word	0x00000000
        /*015c*/ 	.short	0x010a
        /*015e*/ 	.byte	0x08
	.zero		1


	//   ....[14]....
        /*0160*/ 	.word	0x00001c80
        /*0164*/ 	.word	0x000000ff
        /*0168*/ 	.word	0x00000000
        /*016c*/ 	.short	0x0101
        /*016e*/ 	.byte	0x0c
	.zero		1


	//   ....[15]....
        /*0170*/ 	.word	0x00001e70
        /*0174*/ 	.word	0x000000ff
        /*0178*/ 	.word	0x00000000
        /*017c*/ 	.short	0x0101
        /*017e*/ 	.byte	0x04
	.zero		1


	//   ....[16]....
        /*0180*/ 	.word	0x0000f780
        /*0184*/ 	.word	0x0000000d
        /*0188*/ 	.word	0x00000020
        /*018c*/ 	.short	0x010a
        /*018e*/ 	.byte	0x3f
	.zero		1


	//   ....[17]....
        /*0190*/ 	.word	0x0000fb60
        /*0194*/ 	.word	0x00000003
        /*0198*/ 	.word	0x00000058
        /*019c*/ 	.short	0x0101
        /*019e*/ 	.byte	0x3f
	.zero		1


	//   ....[18]....
        /*01a0*/ 	.word	0x000102b0
        /*01a4*/ 	.word	0x00000007
        /*01a8*/ 	.word	0x00000000
        /*01ac*/ 	.short	0x010a
        /*01ae*/ 	.byte	0x3f
	.zero		1


	//   ....[19]....
        /*01b0*/ 	.word	0x00010330
        /*01b4*/ 	.word	0x00000009
        /*01b8*/ 	.word	0x00000000
        /*01bc*/ 	.short	0x010a
        /*01be*/ 	.byte	0x3f
	.zero		1


	//   ....[20]....
        /*01c0*/ 	.word	0x000103c0
        /*01c4*/ 	.word	0x00000006
        /*01c8*/ 	.word	0x00000000
        /*01cc*/ 	.short	0x010a
        /*01ce*/ 	.byte	0x3f
	.zero		1


	//   ....[21]....
        /*01d0*/ 	.word	0x00010450
        /*01d4*/ 	.word	0x00000003
        /*01d8*/ 	.word	0x00000000
        /*01dc*/ 	.short	0x010a
        /*01de*/ 	.byte	0x3f
	.zero		1


	//   ....[22]....
        /*01e0*/ 	.word	0x000104b0
        /*01e4*/ 	.word	0x00000003
        /*01e8*/ 	.word	0x00000000
        /*01ec*/ 	.short	0x010a
        /*01ee*/ 	.byte	0x3f
	.zero		1


	//   ....[23]....
        /*01f0*/ 	.word	0x00010510
        /*01f4*/ 	.word	0x00000004
        /*01f8*/ 	.word	0x00000000
        /*01fc*/ 	.short	0x010a
        /*01fe*/ 	.byte	0x3f
	.zero		1


	//   ....[24]....
        /*0200*/ 	.word	0x000105e0
        /*0204*/ 	.word	0x0000000d
        /*0208*/ 	.word	0x00000020
        /*020c*/ 	.short	0x010a
        /*020e*/ 	.byte	0x3f
	.zero		1


	//   ....[25]....
        /*0210*/ 	.word	0x000106b0
        /*0214*/ 	.word	0x00000007
        /*0218*/ 	.word	0x00000000
        /*021c*/ 	.short	0x010a
        /*021e*/ 	.byte	0x3f
	.zero		1


	//   ....[26]....
        /*0220*/ 	.word	0x00010700
        /*0224*/ 	.word	0x00000009
        /*0228*/ 	.word	0x00000000
        /*022c*/ 	.short	0x010a
        /*022e*/ 	.byte	0x3f
	.zero		1


	//   ....[27]....
        /*0230*/ 	.word	0x00010750
        /*0234*/ 	.word	0x00000006
        /*0238*/ 	.word	0x00000000
        /*023c*/ 	.short	0x010a
        /*023e*/ 	.byte	0x3f
	.zero		1


	//----- nvinfo : EIATTR_NUM_MBARRIERS
	.align		4
.L_35:
        /*0240*/ 	.byte	0x03, 0x38
        /*0242*/ 	.short	0x000a


	//----- nvinfo : EIATTR_EXIT_INSTR_OFFSETS
	.align		4
        /*0244*/ 	.byte	0x04, 0x1c
        /*0246*/ 	.short	(.L_37 - .L_36)


	//   ....[0]....
.L_36:
        /*0248*/ 	.word	0x000006e0


	//   ....[1]....
        /*024c*/ 	.word	0x00001050


	//   ....[2]....
        /*0250*/ 	.word	0x0000ed30


	//   ....[3]....
        /*0254*/ 	.word	0x0000f420


	//   ....[4]....
        /*0258*/ 	.word	0x000104a0


	//----- nvinfo : EIATTR_MAX_THREADS
	.align		4
.L_37:
        /*025c*/ 	.byte	0x04, 0x05
        /*025e*/ 	.short	(.L_39 - .L_38)
.L_38:
        /*0260*/ 	.word	0x00000180
        /*0264*/ 	.word	0x00000001
        /*0268*/ 	.word	0x00000001


	//----- nvinfo : EIATTR_CRS_STACK_SIZE
	.align		4
.L_39:
        /*026c*/ 	.byte	0x04, 0x1e
        /*026e*/ 	.short	(.L_41 - .L_40)
.L_40:
        /*0270*/ 	.word	0x00000000


	//----- nvinfo : EIATTR_CBANK_PARAM_SIZE
	.align		4
.L_41:
        /*0274*/ 	.byte	0x03, 0x19
        /*0276*/ 	.short	0x0470


	//----- nvinfo : EIATTR_PARAM_CBANK
	.align		4
        /*0278*/ 	.byte	0x04, 0x0a
        /*027a*/ 	.short	(.L_43 - .L_42)
	.align		4
.L_42:
        /*027c*/ 	.word	index@(.nv.constant0._ZN7cutlass13device_kernelINS_4gemm6kernel13GemmUniversalIN4cute5tupleIJiiiiEEENS1_10collective13CollectiveMmaINS1_34MainloopSm90TmaGmmaWarpSpecializedILi4ENS5_IJNS4_1CILi1EEESB_SB_EEENS1_35KernelTmaWarpSpecializedCooperativeEEENS5_IJNSA_ILi256EEENSA_ILi192EEENSA_ILi64EEEEEENS_10bfloat16_tENS5_IJlSB_lEEESJ_SK_NS4_8TiledMMAINS4_8MMA_AtomIJNS4_4SM904GMMA28MMA_64x192x16_F32BF16BF16_SSILNSO_5MajorE0ELSQ_0ELNSO_7ScaleInE1ELSR_1EEEEEENS4_6LayoutINS5_IJNSA_ILi2EEESB_SB_EEENS5_IJSB_NSA_ILi0EEESX_EEEEENS5_IJNS4_10UnderscoreES10_S10_EEEEENS4_13SM90_TMA_LOADENS4_14ComposedLayoutINS4_7SwizzleILi3ELi4ELi3EEENS4_18smem_ptr_flag_bitsILi16EEENSU_INS5_IJNSA_ILi8EEESH_EEENS5_IJSH_SB_EEEEEEEvNS4_8identityES13_S1D_vS1E_EENS_8epilogue10collective6detail29Sm90TmaWarpSpecializedAdapterINS1H_15DefaultEpilogueISJ_SK_SK_NS1G_6thread17LinearCombinationISJ_Li1EffLNS1L_9ScaleType4KindE0ELNS_15FloatRoundStyleE2ESJ_EENS1_15EpilogueDefaultEEEEEvvEEEEvNT_6ParamsE)
        /*0280*/ 	.short	0x0210
        /*0282*/ 	.short	0x0470


	//----- nvinfo : EIATTR_SW_WAR
	.align		4
.L_43:
        /*0284*/ 	.byte	0x04, 0x36
        /*0286*/ 	.short	(.L_45 - .L_44)
.L_44:
        /*0288*/ 	.word	0x00000008
.L_45:


//--------------------- .nv.callgraph             --------------------------
	.section	.nv.callgraph,"",@"SHT_CUDA_CALLGRAPH"
	.align	4
	.sectionentsize	8
	.align		4
        /*0000*/ 	.word	0x00000000
	.align		4
        /*0004*/ 	.word	0xffffffff
	.align		4
        /*0008*/ 	.word	index@(_ZN7cutlass13device_kernelINS_4gemm6kernel13GemmUniversalIN4cute5tupleIJiiiiEEENS1_10collective13CollectiveMmaINS1_34MainloopSm90TmaGmmaWarpSpecializedILi4ENS5_IJNS4_1CILi1EEESB_SB_EEENS1_35KernelTmaWarpSpecializedCooperativeEEENS5_IJNSA_ILi256EEENSA_ILi192EEENSA_ILi64EEEEEENS_10bfloat16_tENS5_IJlSB_lEEESJ_SK_NS4_8TiledMMAINS4_8MMA_AtomIJNS4_4SM904GMMA28MMA_64x192x16_F32BF16BF16_SSILNSO_5MajorE0ELSQ_0ELNSO_7ScaleInE1ELSR_1EEEEEENS4_6LayoutINS5_IJNSA_ILi2EEESB_SB_EEENS5_IJSB_NSA_ILi0EEESX_EEEEENS5_IJNS4_10UnderscoreES10_S10_EEEEENS4_13SM90_TMA_LOADENS4_14ComposedLayoutINS4_7SwizzleILi3ELi4ELi3EEENS4_18smem_ptr_flag_bitsILi16EEENSU_INS5_IJNSA_ILi8EEESH_EEENS5_IJSH_SB_EEEEEEEvNS4_8identityES13_S1D_vS1E_EENS_8epilogue10collective6detail29Sm90TmaWarpSpecializedAdapterINS1H_15DefaultEpilogueISJ_SK_SK_NS1G_6thread17LinearCombinationISJ_Li1EffLNS1L_9ScaleType4KindE0ELNS_15FloatRoundStyleE2ESJ_EENS1_15EpilogueDefaultEEEEEvvEEEEvNT_6ParamsE)
	.align		4
        /*000c*/ 	.word	index@(__assertfail)
	.align		4
        /*0010*/ 	.word	0x00000000
	.align		4
        /*0014*/ 	.word	0xfffffffe
	.align		4
        /*0018*/ 	.word	0x00000000
	.align		4
        /*001c*/ 	.word	0xfffffffd
	.align		4
        /*0020*/ 	.word	0x00000000
	.align		4
        /*0024*/ 	.word	0xfffffffc


//--------------------- .nv.constant4             --------------------------
	.section	.nv.constant4,"a",@progbits
	.align	8
	.align		8
.nv.constant4:
        /*0000*/ 	.dword	__assertfail
	.align		8
        /*0008*/ 	.dword	__unnamed_1
	.align		8
        /*0010*/ 	.dword	_ZN39_INTERNAL_d72590c7_4_k_cu_89305e3c_45004cuda3std3__45__cpo5beginE
	.align		8
        /*0018*/ 	.dword	_ZN39_INTERNAL_d72590c7_4_k_cu_89305e3c_45004cuda3std3__45__cpo3endE
	.align		8
        /*0020*/ 	.dword	_ZN39_INTERNAL_d72590c7_4_k_cu_89305e3c_45004cuda3std3__45__cpo6cbeginE
	.align		8
        /*0028*/ 	.dword	_ZN39_INTERNAL_d72590c7_4_k_cu_89305e3c_45004cuda3std3__45__cpo4cendE
	.align		8
        /*0030*/ 	.dword	_ZN39_INTERNAL_d72590c7_4_k_cu_89305e3c_45004cuda3std3__441_GLOBAL__N__d72590c7_4_k_cu_89305e3c_45006ignoreE
	.align		8
        /*0038*/ 	.dword	_ZN39_INTERNAL_d72590c7_4_k_cu_89305e3c_45004cuda3std3__419piecewise_constructE
	.align		8
        /*0040*/ 	.dword	_ZN39_INTERNAL_d72590c7_4_k_cu_89305e3c_45004cuda3std3__48in_placeE
	.align		8
        /*0048*/ 	.dword	_ZN39_INTERNAL_d72590c7_4_k_cu_89305e3c_45004cuda3std6ranges3__45__cpo4swapE
	.align		8
        /*0050*/ 	.dword	_ZN39_INTERNAL_d72590c7_4_k_cu_89305e3c_45004cuda3std6ranges3__45__cpo9iter_moveE
	.align		8
        /*0058*/ 	.dword	_ZN39_INTERNAL_d72590c7_4_k_cu_89305e3c_45004cute7productE
	.align		8
        /*0060*/ 	.dword	_ZN39_INTERNAL_d72590c7_4_k_cu_89305e3c_45004cute1_E
	.align		8
        /*0068*/ 	.dword	$str$22
	.align		8
        /*0070*/ 	.dword	$str$23


//--------------------- .text._ZN7cutlass13device_kernelINS_4gemm6kernel13GemmUniversalIN4cute5tupleIJiiiiEEENS1_10collective13CollectiveMmaINS1_34MainloopSm90TmaGmmaWarpSpecializedILi4ENS5_IJNS4_1CILi1EEESB_SB_EEENS1_35KernelTmaWarpSpecializedCooperativeEEENS5_IJNSA_ILi256EEENSA_ILi192EEENSA_ILi64EEEEEENS_10bfloat16_tENS5_IJlSB_lEEESJ_SK_NS4_8TiledMMAINS4_8MMA_AtomIJNS4_4SM904GMMA28MMA_64x192x16_F32BF16BF16_SSILNSO_5MajorE0ELSQ_0ELNSO_7ScaleInE1ELSR_1EEEEEENS4_6LayoutINS5_IJNSA_ILi2EEESB_SB_EEENS5_IJSB_NSA_ILi0EEESX_EEEEENS5_IJNS4_10UnderscoreES10_S10_EEEEENS4_13SM90_TMA_LOADENS4_14ComposedLayoutINS4_7SwizzleILi3ELi4ELi3EEENS4_18smem_ptr_flag_bitsILi16EEENSU_INS5_IJNSA_ILi8EEESH_EEENS5_IJSH_SB_EEEEEEEvNS4_8identityES13_S1D_vS1E_EENS_8epilogue10collective6detail29Sm90TmaWarpSpecializedAdapterINS1H_15DefaultEpilogueISJ_SK_SK_NS1G_6thread17LinearCombinationISJ_Li1EffLNS1L_9ScaleType4KindE0ELNS_15FloatRoundStyleE2ESJ_EENS1_15EpilogueDefaultEEEEEvvEEEEvNT_6ParamsE --------------------------
	.section	.text._ZN7cutlass13device_kernelINS_4gemm6kernel13GemmUniversalIN4cute5tupleIJiiiiEEENS1_10collective13CollectiveMmaINS1_34MainloopSm90TmaGmmaWarpSpecializedILi4ENS5_IJNS4_1CILi1EEESB_SB_EEENS1_35KernelTmaWarpSpecializedCooperativeEEENS5_IJNSA_ILi256EEENSA_ILi192EEENSA_ILi64EEEEEENS_10bfloat16_tENS5_IJlSB_lEEESJ_SK_NS4_8TiledMMAINS4_8MMA_AtomIJNS4_4SM904GMMA28MMA_64x192x16_F32BF16BF16_SSILNSO_5MajorE0ELSQ_0ELNSO_7ScaleInE1ELSR_1EEEEEENS4_6LayoutINS5_IJNSA_ILi2EEESB_SB_EEENS5_IJSB_NSA_ILi0EEESX_EEEEENS5_IJNS4_10UnderscoreES10_S10_EEEEENS4_13SM90_TMA_LOADENS4_14ComposedLayoutINS4_7SwizzleILi3ELi4ELi3EEENS4_18smem_ptr_flag_bitsILi16EEENSU_INS5_IJNSA_ILi8EEESH_EEENS5_IJSH_SB_EEEEEEEvNS4_8identityES13_S1D_vS1E_EENS_8epilogue10collective6detail29Sm90TmaWarpSpecializedAdapterINS1H_15DefaultEpilogueISJ_SK_SK_NS1G_6thread17LinearCombinationISJ_Li1EffLNS1L_9ScaleType4KindE0ELNS_15FloatRoundStyleE2ESJ_EENS1_15EpilogueDefaultEEEEEvvEEEEvNT_6ParamsE,"ax",@progbits
	.align	128
.text._ZN7cutlass13device_kernelINS_4gemm6kernel13GemmUniversalIN4cute5tupleIJiiiiEEENS1_10collective13CollectiveMmaINS1_34MainloopSm90TmaGmmaWarpSpecializedILi4ENS5_IJNS4_1CILi1EEESB_SB_EEENS1_35KernelTmaWarpSpecializedCooperativeEEENS5_IJNSA_ILi256EEENSA_ILi192EEENSA_ILi64EEEEEENS_10bfloat16_tENS5_IJlSB_lEEESJ_SK_NS4_8TiledMMAINS4_8MMA_AtomIJNS4_4SM904GMMA28MMA_64x192x16_F32BF16BF16_SSILNSO_5MajorE0ELSQ_0ELNSO_7ScaleInE1ELSR_1EEEEEENS4_6LayoutINS5_IJNSA_ILi2EEESB_SB_EEENS5_IJSB_NSA_ILi0EEESX_EEEEENS5_IJNS4_10UnderscoreES10_S10_EEEEENS4_13SM90_TMA_LOADENS4_14ComposedLayoutINS4_7SwizzleILi3ELi4ELi3EEENS4_18smem_ptr_flag_bitsILi16EEENSU_INS5_IJNSA_ILi8EEESH_EEENS5_IJSH_SB_EEEEEEEvNS4_8identityES13_S1D_vS1E_EENS_8epilogue10collective6detail29Sm90TmaWarpSpecializedAdapterINS1H_15DefaultEpilogueISJ_SK_SK_NS1G_6thread17LinearCombinationISJ_Li1EffLNS1L_9ScaleType4KindE0ELNS_15FloatRoundStyleE2ESJ_EENS1_15EpilogueDefaultEEEEEvvEEEEvNT_6ParamsE:
        .type           _ZN7cutlass13device_kernelINS_4gemm6kernel13GemmUniversalIN4cute5tupleIJiiiiEEENS1_10collective13CollectiveMmaINS1_34MainloopSm90TmaGmmaWarpSpecializedILi4ENS5_IJNS4_1CILi1EEESB_SB_EEENS1_35KernelTmaWarpSpecializedCooperativeEEENS5_IJNSA_ILi256EEENSA_ILi192EEENSA_ILi64EEEEEENS_10bfloat16_tENS5_IJlSB_lEEESJ_SK_NS4_8TiledMMAINS4_8MMA_AtomIJNS4_4SM904GMMA28MMA_64x192x16_F32BF16BF16_SSILNSO_5MajorE0ELSQ_0ELNSO_7ScaleInE1ELSR_1EEEEEENS4_6LayoutINS5_IJNSA_ILi2EEESB_SB_EEENS5_IJSB_NSA_ILi0EEESX_EEEEENS5_IJNS4_10UnderscoreES10_S10_EEEEENS4_13SM90_TMA_LOADENS4_14ComposedLayoutINS4_7SwizzleILi3ELi4ELi3EEENS4_18smem_ptr_flag_bitsILi16EEENSU_INS5_IJNSA_ILi8EEESH_EEENS5_IJSH_SB_EEEEEEEvNS4_8identityES13_S1D_vS1E_EENS_8epilogue10collective6detail29Sm90TmaWarpSpecializedAdapterINS1H_15DefaultEpilogueISJ_SK_SK_NS1G_6thread17LinearCombinationISJ_Li1EffLNS1L_9ScaleType4KindE0ELNS_15FloatRoundStyleE2ESJ_EENS1_15EpilogueDefaultEEEEEvvEEEEvNT_6ParamsE,@function
        .size           _ZN7cutlass13device_kernelINS_4gemm6kernel13GemmUniversalIN4cute5tupleIJiiiiEEENS1_10collective13CollectiveMmaINS1_34MainloopSm90TmaGmmaWarpSpecializedILi4ENS5_IJNS4_1CILi1EEESB_SB_EEENS1_35KernelTmaWarpSpecializedCooperativeEEENS5_IJNSA_ILi256EEENSA_ILi192EEENSA_ILi64EEEEEENS_10bfloat16_tENS5_IJlSB_lEEESJ_SK_NS4_8TiledMMAINS4_8MMA_AtomIJNS4_4SM904GMMA28MMA_64x192x16_F32BF16BF16_SSILNSO_5MajorE0ELSQ_0ELNSO_7ScaleInE1ELSR_1EEEEEENS4_6LayoutINS5_IJNSA_ILi2EEESB_SB_EEENS5_IJSB_NSA_ILi0EEESX_EEEEENS5_IJNS4_10UnderscoreES10_S10_EEEEENS4_13SM90_TMA_LOADENS4_14ComposedLayoutINS4_7SwizzleILi3ELi4ELi3EEENS4_18smem_ptr_flag_bitsILi16EEENSU_INS5_IJNSA_ILi8EEESH_EEENS5_IJSH_SB_EEEEEEEvNS4_8identityES13_S1D_vS1E_EENS_8epilogue10collective6detail29Sm90TmaWarpSpecializedAdapterINS1H_15DefaultEpilogueISJ_SK_SK_NS1G_6thread17LinearCombinationISJ_Li1EffLNS1L_9ScaleType4KindE0ELNS_15FloatRoundStyleE2ESJ_EENS1_15EpilogueDefaultEEEEEvvEEEEvNT_6ParamsE,(.L_x_450 - _ZN7cutlass13device_kernelINS_4gemm6kernel13GemmUniversalIN4cute5tupleIJiiiiEEENS1_10collective13CollectiveMmaINS1_34MainloopSm90TmaGmmaWarpSpecializedILi4ENS5_IJNS4_1CILi1EEESB_SB_EEENS1_35KernelTmaWarpSpecializedCooperativeEEENS5_IJNSA_ILi256EEENSA_ILi192EEENSA_ILi64EEEEEENS_10bfloat16_tENS5_IJlSB_lEEESJ_SK_NS4_8TiledMMAINS4_8MMA_AtomIJNS4_4SM904GMMA28MMA_64x192x16_F32BF16BF16_SSILNSO_5MajorE0ELSQ_0ELNSO_7ScaleInE1ELSR_1EEEEEENS4_6LayoutINS5_IJNSA_ILi2EEESB_SB_EEENS5_IJSB_NSA_ILi0EEESX_EEEEENS5_IJNS4_10UnderscoreES10_S10_EEEEENS4_13SM90_TMA_LOADENS4_14ComposedLayoutINS4_7SwizzleILi3ELi4ELi3EEENS4_18smem_ptr_flag_bitsILi16EEENSU_INS5_IJNSA_ILi8EEESH_EEENS5_IJSH_SB_EEEEEEEvNS4_8identityES13_S1D_vS1E_EENS_8epilogue10collective6detail29Sm90TmaWarpSpecializedAdapterINS1H_15DefaultEpilogueISJ_SK_SK_NS1G_6thread17LinearCombinationISJ_Li1EffLNS1L_9ScaleType4KindE0ELNS_15FloatRoundStyleE2ESJ_EENS1_15EpilogueDefaultEEEEEvvEEEEvNT_6ParamsE)
        .other          _ZN7cutlass13device_kernelINS_4gemm6kernel13GemmUniversalIN4cute5tupleIJiiiiEEENS1_10collective13CollectiveMmaINS1_34MainloopSm90TmaGmmaWarpSpecializedILi4ENS5_IJNS4_1CILi1EEESB_SB_EEENS1_35KernelTmaWarpSpecializedCooperativeEEENS5_IJNSA_ILi256EEENSA_ILi192EEENSA_ILi64EEEEEENS_10bfloat16_tENS5_IJlSB_lEEESJ_SK_NS4_8TiledMMAINS4_8MMA_AtomIJNS4_4SM904GMMA28MMA_64x192x16_F32BF16BF16_SSILNSO_5MajorE0ELSQ_0ELNSO_7ScaleInE1ELSR_1EEEEEENS4_6LayoutINS5_IJNSA_ILi2EEESB_SB_EEENS5_IJSB_NSA_ILi0EEESX_EEEEENS5_IJNS4_10UnderscoreES10_S10_EEEEENS4_13SM90_TMA_LOADENS4_14ComposedLayoutINS4_7SwizzleILi3ELi4ELi3EEENS4_18smem_ptr_flag_bitsILi16EEENSU_INS5_IJNSA_ILi8EEESH_EEENS5_IJSH_SB_EEEEEEEvNS4_8identityES13_S1D_vS1E_EENS_8epilogue10collective6detail29Sm90TmaWarpSpecializedAdapterINS1H_15DefaultEpilogueISJ_SK_SK_NS1G_6thread17LinearCombinationISJ_Li1EffLNS1L_9ScaleType4KindE0ELNS_15FloatRoundStyleE2ESJ_EENS1_15EpilogueDefaultEEEEEvvEEEEvNT_6ParamsE,@"STO_CUDA_ENTRY STV_DEFAULT"
_ZN7cutlass13device_kernelINS_4gemm6kernel13GemmUniversalIN4cute5tupleIJiiiiEEENS1_10collective13CollectiveMmaINS1_34MainloopSm90TmaGmmaWarpSpecializedILi4ENS5_IJNS4_1CILi1EEESB_SB_EEENS1_35KernelTmaWarpSpecializedCooperativeEEENS5_IJNSA_ILi256EEENSA_ILi192EEENSA_ILi64EEEEEENS_10bfloat16_tENS5_IJlSB_lEEESJ_SK_NS4_8TiledMMAINS4_8MMA_AtomIJNS4_4SM904GMMA28MMA_64x192x16_F32BF16BF16_SSILNSO_5MajorE0ELSQ_0ELNSO_7ScaleInE1ELSR_1EEEEEENS4_6LayoutINS5_IJNSA_ILi2EEESB_SB_EEENS5_IJSB_NSA_ILi0EEESX_EEEEENS5_IJNS4_10UnderscoreES10_S10_EEEEENS4_13SM90_TMA_LOADENS4_14ComposedLayoutINS4_7SwizzleILi3ELi4ELi3EEENS4_18smem_ptr_flag_bitsILi16EEENSU_INS5_IJNSA_ILi8EEESH_EEENS5_IJSH_SB_EEEEEEEvNS4_8identityES13_S1D_vS1E_EENS_8epilogue10collective6detail29Sm90TmaWarpSpecializedAdapterINS1H_15DefaultEpilogueISJ_SK_SK_NS1G_6thread17LinearCombinationISJ_Li1EffLNS1L_9ScaleType4KindE0ELNS_15FloatRoundStyleE2ESJ_EENS1_15EpilogueDefaultEEEEEvvEEEEvNT_6ParamsE:
[----:B------:R-:W0:Y:S01]  /*0000*/  LDC R1, c[0x0][0x28] ;  /* 0x00000a00ff017b82 */ /* 0x000e220000000800 */
[----:B------:R-:W1:Y:S01]  /*0010*/  S2R R2, SR_TID.X ;  /* 0x0000000000027919 */ /* 0x000e620000002100 */
[----:B------:R-:W-:Y:S01]  /*0020*/  ELECT P0, URZ, PT ;  /* 0x00000000003f782f */ /* 0x000fe20003800000 */
[----:B------:R-:W-:Y:S01]  /*0030*/  BSSY B0, `(.L_x_0) ;  /* 0x0000015000007945 */ /* 0x000fe20003800000 */
[--C-:B-1----:R-:W-:Y:S02]  /*0040*/  SHF.R.U32.HI R0, RZ, 0x5, R2.reuse ;  /* 0x00000005ff007819 */ /* 0x102fe40000011602 */
[----:B------:R-:W-:-:S03]  /*0050*/  SHF.R.U32.HI R18, RZ, 0x7, R2 ;  /* 0x00000007ff127819 */ /* 0x000fc60000011602 */
[----:B------:R-:W1:Y:S04]  /*0060*/  SHFL.IDX PT, R4, R0, RZ, 0x1f ;  /* 0x00001fff00047589 */ /* 0x000e6800000e0000 */
[----:B------:R-:W2:Y:S01]  /*0070*/  SHFL.IDX PT, R3, R18, RZ, 0x1f ;  /* 0x00001fff12037589 */ /* 0x000ea200000e0000 */
[----:B-1----:R-:W-:Y:S02]  /*0080*/  R2UR UR10, R4 ;  /* 0x00000000040a72ca */ /* 0x002fe400000e0000 */
[----:B--2---:R-:W-:-:S11]  /*0090*/  R2UR UR5, R3 ;  /* 0x00000000030572ca */ /* 0x004fd600000e0000 */
[----:B------:R-:W-:Y:S02]  /*00a0*/  USHF.R.S32.HI UR4, URZ, 0x1f, UR10 ;  /* 0x0000001f3f047899 */ /* 0x000fe4000801140a */
[----:B------:R-:W-:Y:S02]  /*00b0*/  ISETP.NE.OR P0, PT, RZ, UR10, !P0 ;  /* 0x0000000aff007c0c */ /* 0x000fe4000c705670 */
[----:B------:R-:W-:-:S04]  /*00c0*/  ULEA.HI UR4, UR4, UR10, URZ, 0x2 ;  /* 0x0000000a04047291 */ /* 0x000fc8000f8f103f */
[----:B------:R-:W-:-:S04]  /*00d0*/  ULOP3.LUT UR4, UR4, 0xfffffffc, URZ, 0xc0, !UPT ;  /* 0xfffffffc04047892 */ /* 0x000fc8000f8ec03f */
[----:B------:R-:W-:-:S03]  /*00e0*/  UIADD3 UR10, UR10, -UR4, URZ ;  /* 0x800000040a0a7290 */ /* 0x000fc6000fffe03f */
[----:B0-----:R-:W-:Y:S09]  /*00f0*/  @P0 BRA `(.L_x_1) ;  /* 0x0000000000200947 */ /* 0x001ff20003800000 */
[----:B------:R-:W-:Y:S02]  /*0100*/  ULDC.64 UR6, c[0x0][0x198] ;  /* 0x0000660000067ab9 */ /* 0x000fe40000000a00 */
[----:B------:R-:W-:Y:S02]  /*0110*/  UIADD3 UR8, UP0, UR6, 0xf0, URZ ;  /* 0x000000f006087890 */ /* 0x000fe4000ff1e03f */
[----:B------:R-:W-:Y:S02]  /*0120*/  UIADD3 UR6, UP1, UR6, 0x1f0, URZ ;  /* 0x000001f006067890 */ /* 0x000fe4000ff3e03f */
[----:B------:R-:W-:Y:S02]  /*0130*/  UIADD3.X UR9, URZ, UR7, URZ, UP0, !UPT ;  /* 0x000000073f097290 */ /* 0x000fe400087fe43f */
[----:B------:R-:W-:-:S07]  /*0140*/  UIADD3.X UR7, URZ, UR7, URZ, UP1, !UPT ;  /* 0x000000073f077290 */ /* 0x000fce0008ffe43f */
[----:B------:R0:W-:Y:S02]  /*0150*/  UTMACCTL.PF [UR8] ;  /* 0x00000000080079b9 */ /* 0x0001e40008040000 */
[----:B------:R0:W-:Y:S02]  /*0160*/  UTMACCTL.PF [UR6] ;  /* 0x00000000060079b9 */ /* 0x0001e40008040000 */
[----:B0-----:R-:W-:Y:S01]  /*0170*/  NOP ;  /* 0x0000000000007918 */ /* 0x001fe20000000000 */
.L_x_1:
[----:B------:R-:W-:Y:S05]  /*0180*/  BSYNC B0 ;  /* 0x0000000000007941 */ /* 0x000fea0003800000 */
.L_x_0:
[----:B------:R-:W0:Y:S01]  /*0190*/  SHFL.IDX PT, R3, R0, RZ, 0x1f ;  /* 0x00001fff00037589 */ /* 0x000e2200000e0000 */
[----:B------:R-:W-:Y:S01]  /*01a0*/  UISETP.NE.AND UP0, UPT, UR10, 0x3, UPT ;  /* 0x000000030a00788c */ /* 0x000fe2000bf05270 */
[----:B------:R-:W-:Y:S01]  /*01b0*/  ISETP.NE.AND P1, PT, RZ, UR5, PT ;  /* 0x00000005ff007c0c */ /* 0x000fe2000bf25270 */
[----:B------:R-:W-:Y:S02]  /*01c0*/  UIADD3 UR18, UR5, -0x1, URZ ;  /* 0xffffffff05127890 */ /* 0x000fe4000fffe03f */
[----:B------:R-:W-:Y:S02]  /*01d0*/  UISETP.EQ.OR UP0, UPT, UR10, URZ, !UP0 ;  /* 0x0000003f0a00728c */ /* 0x000fe4000c702670 */
[----:B------:R-:W-:Y:S02]  /*01e0*/  UISETP.GE.U32.AND UP1, UPT, UR18, 0x2, UPT ;  /* 0x000000021200788c */ /* 0x000fe4000bf26070 */
[----:B------:R-:W-:-:S04]  /*01f0*/  UISETP.EQ.AND UP0, UPT, UR5, URZ, UP0 ;  /* 0x0000003f0500728c */ /* 0x000fc80008702270 */
[----:B------:R-:W-:-:S04]  /*0200*/  USEL UR40, URZ, 0x1, !UP0 ;  /* 0x000000013f287887 */ /* 0x000fc8000c000000 */
[----:B------:R-:W-:Y:S01]  /*0210*/  USEL UR40, UR40, 0x2, UP1 ;  /* 0x0000000228287887 */ /* 0x000fe20008800000 */
[----:B0-----:R-:W-:-:S13]  /*0220*/  ISETP.NE.AND P0, PT, R3, RZ, PT ;  /* 0x000000ff0300720c */ /* 0x001fda0003f05270 */
[----:B------:R-:W-:Y:S05]  /*0230*/  @P0 BRA `(.L_x_2) ;  /* 0x0000000000580947 */ /* 0x000fea0003800000 */
[----:B------:R-:W0:Y:S01]  /*0240*/  S2UR UR8, SR_CgaCtaId ;  /* 0x00000000000879c3 */ /* 0x000e220000008800 */
[----:B------:R-:W-:Y:S01]  /*0250*/  UMOV UR4, 0x400 ;  /* 0x0000040000047882 */ /* 0x000fe20000000000 */
[----:B------:R-:W-:Y:S01]  /*0260*/  UMOV UR5, 0x1 ;  /* 0x0000000100057882 */ /* 0x000fe20000000000 */
[----:B------:R-:W-:Y:S01]  /*0270*/  UMOV UR6, 0x100 ;  /* 0x0000010000067882 */ /* 0x000fe20000000000 */
[----:B------:R-:W-:Y:S01]  /*0280*/  ELECT P0, URZ, PT ;  /* 0x00000000003f782f */ /* 0x000fe20003800000 */
[----:B------:R-:W-:-:S04]  /*0290*/  UIADD3 UR6, -UR6, 0x100000, URZ ;  /* 0x0010000006067890 */ /* 0x000fc8000fffe13f */
[----:B------:R-:W-:Y:S02]  /*02a0*/  USHF.L.U32 UR7, UR6, 0xb, URZ ;  /* 0x0000000b06077899 */ /* 0x000fe4000800063f */
[----:B------:R-:W-:Y:S02]  /*02b0*/  USHF.L.U32 UR6, UR6, 0x1, URZ ;  /* 0x0000000106067899 */ /* 0x000fe4000800063f */
[----:B0-----:R-:W-:Y:S02]  /*02c0*/  ULEA UR8, UR8, UR4, 0x18 ;  /* 0x0000000408087291 */ /* 0x001fe4000f8ec03f */
[----:B------:R-:W-:-:S04]  /*02d0*/  UIADD3 UR4, -UR5, 0x100000, URZ ;  /* 0x0010000005047890 */ /* 0x000fc8000fffe13f */
[----:B------:R-:W-:Y:S02]  /*02e0*/  USHF.L.U32 UR5, UR4, 0xb, URZ ;  /* 0x0000000b04057899 */ /* 0x000fe4000800063f */
[----:B------:R-:W-:Y:S01]  /*02f0*/  USHF.L.U32 UR4, UR4, 0x1, URZ ;  /* 0x0000000104047899 */ /* 0x000fe2000800063f */
[----:B------:R-:W0:Y:S11]  /*0300*/  FENCE.VIEW.ASYNC.S ;  /* 0x00000000000073c6 */ /* 0x000e360000000000 */
[----:B0-----:R0:W1:Y:S01]  /*0310*/  SYNCS.EXCH.64 URZ, [UR8], UR4 ;  /* 0x00000004083f75b2 */ /* 0x0010620008000100 */
[----:B------:R0:W2:Y:S01]  /*0320*/  SYNCS.EXCH.64 URZ, [UR8+0x20], UR6 ;  /* 0x00002006083f75b2 */ /* 0x0000a20008000100 */
[----:B------:R0:W3:Y:S01]  /*0330*/  SYNCS.EXCH.64 URZ, [UR8+0x8], UR4 ;  /* 0x00000804083f75b2 */ /* 0x0000e20008000100 */
[----:B------:R0:W4:Y:S01]  /*0340*/  SYNCS.EXCH.64 URZ, [UR8+0x28], UR6 ;  /* 0x00002806083f75b2 */ /* 0x0001220008000100 */
[----:B------:R0:W0:Y:S01]  /*0350*/  SYNCS.EXCH.64 URZ, [UR8+0x10], UR4 ;  /* 0x00001004083f75b2 */ /* 0x0000220008000100 */
[----:B------:R0:W0:Y:S01]  /*0360*/  SYNCS.EXCH.64 URZ, [UR8+0x30], UR6 ;  /* 0x00003006083f75b2 */ /* 0x0000220008000100 */
[----:B------:R0:W0:Y:S01]  /*0370*/  SYNCS.EXCH.64 URZ, [UR8+0x18], UR4 ;  /* 0x00001804083f75b2 */ /* 0x0000220008000100 */
[----:B------:R0:W0:Y:S01]  /*0380*/  SYNCS.EXCH.64 URZ, [UR8+0x38], UR6 ;  /* 0x00003806083f75b2 */ /* 0x0000220008000100 */
[----:B------:R-:W-:Y:S01]  /*0390*/  NOP ;  /* 0x0000000000007918 */ /* 0x000fe20000000000 */
.L_x_2:
[----:B------:R-:W5:Y:S01]  /*03a0*/  SHFL.IDX PT, R0, R0, RZ, 0x1f ;  /* 0x00001fff00007589 */ /* 0x000f6200000e0000 */
[----:B------:R-:W-:Y:S01]  /*03b0*/  ELECT P0, URZ, PT ;  /* 0x00000000003f782f */ /* 0x000fe20003800000 */
[----:B------:R-:W1:Y:S01]  /*03c0*/  S2UR UR17, SR_CTAID.Y ;  /* 0x00000000001179c3 */ /* 0x000e620000002600 */
[----:B0-----:R-:W-:Y:S01]  /*03d0*/  ULDC UR5, c[0x0][0x65c] ;  /* 0x0001970000057ab9 */ /* 0x001fe20000000800 */
[----:B------:R-:W-:Y:S01]  /*03e0*/  UMOV UR12, 0x20 ;  /* 0x00000020000c7882 */ /* 0x000fe20000000000 */
[----:B------:R-:W-:Y:S01]  /*03f0*/  UISETP.NE.AND UP2, UPT, UR5, 0x1, UPT ;  /* 0x000000010500788c */ /* 0x000fe2000bf45270 */
[----:B------:R-:W-:Y:S01]  /*0400*/  NOP ;  /* 0x0000000000007918 */ /* 0x000fe20000000000 */
[----:B------:R-:W-:Y:S02]  /*0410*/  NOP ;  /* 0x0000000000007918 */ /* 0x000fe40000000000 */
[----:B------:R-:W-:Y:S01]  /*0420*/  UP2UR UR45, UPR, URZ, 0x4 ;  /* 0x000000043f2d7883 */ /* 0x000fe20008000000 */
[----:B------:R-:W0:Y:S01]  /*0430*/  S2UR UR4, SR_CTAID.X ;  /* 0x00000000000479c3 */ /* 0x000e220000002500 */
[----:B------:R-:W-:-:S02]  /*0440*/  PLOP3.LUT P2, PT, PT, PT, UP2, 0x80, 0x0 ;  /* 0x000000000000781c */ /* 0x000fc40003f4f028 */
[----:B------:R-:W-:Y:S02]  /*0450*/  PLOP3.LUT P3, PT, PT, PT, UP2, 0x80, 0x0 ;  /* 0x000000000000781c */ /* 0x000fe40003f6f028 */
[----:B------:R-:W-:Y:S01]  /*0460*/  PLOP3.LUT P4, PT, PT, PT, UP2, 0x80, 0x0 ;  /* 0x000000000000781c */ /* 0x000fe20003f8f028 */
[----:B------:R-:W-:Y:S01]  /*0470*/  @UP2 ULDC UR14, c[0x0][0x10] ;  /* 0x00000400000e2ab9 */ /* 0x000fe20000000800 */
[----:B------:R-:W-:Y:S01]  /*0480*/  @UP2 UMOV UR9, URZ ;  /* 0x0000003f00092c82 */ /* 0x000fe20008000000 */
[----:B------:R-:W-:Y:S01]  /*0490*/  @!UP2 ULDC UR11, c[0x0][0xc] ;  /* 0x00000300000baab9 */ /* 0x000fe20000000800 */
[----:B-----5:R-:W-:Y:S01]  /*04a0*/  ISETP.NE.OR P0, PT, R0, RZ, !P0 ;  /* 0x000000ff0000720c */ /* 0x020fe20004705670 */
[----:B-1----:R-:W-:Y:S02]  /*04b0*/  @UP2 UMOV UR7, UR17 ;  /* 0x0000001100072c82 */ /* 0x002fe40008000000 */
[----:B------:R-:W-:Y:S01]  /*04c0*/  @UP2 UMOV UR8, UR7 ;  /* 0x0000000700082c82 */ /* 0x000fe20008000000 */
[----:B------:R-:W-:Y:S01]  /*04d0*/  @!UP2 UMOV UR7, UR17 ;  /* 0x000000110007ac82 */ /* 0x000fe20008000000 */
[----:B0-----:R-:W-:-:S08]  /*04e0*/  @UP2 UIMAD.WIDE.U32 UR14, UR4, UR14, UR8 ;  /* 0x0000000e040e22a5 */ /* 0x001fd0000f8e0008 */
[----:B------:R-:W-:Y:S01]  /*04f0*/  VOTEU.ALL UP0, P0 ;  /* 0x00000000003f7886 */ /* 0x000fe20000000000 */
[----:B------:R-:W-:Y:S01]  /*0500*/  VOTEU.ALL UP1, P0 ;  /* 0x00000000003f7886 */ /* 0x000fe20000020000 */
[----:B------:R-:W-:-:S03]  /*0510*/  IMAD.U32 R17, RZ, RZ, UR15 ;  /* 0x0000000fff117e24 */ /* 0x000fc6000f8e00ff */
[----:B------:R-:W0:Y:S01]  /*0520*/  @!UP0 S2UR UR6, SR_CgaCtaId ;  /* 0x00000000000689c3 */ /* 0x000e220000008800 */
[----:B------:R-:W-:Y:S01]  /*0530*/  @!UP0 UMOV UR5, 0x400 ;  /* 0x0000040000058882 */ /* 0x000fe20000000000 */
[----:B------:R-:W-:-:S04]  /*0540*/  @!UP0 UIADD3 UR12, -UR12, 0x100000, URZ ;  /* 0x001000000c0c8890 */ /* 0x000fc8000fffe13f */
[----:B------:R-:W-:Y:S02]  /*0550*/  @!UP0 USHF.L.U32 UR13, UR12, 0xb, URZ ;  /* 0x0000000b0c0d8899 */ /* 0x000fe4000800063f */
[----:B------:R-:W-:Y:S01]  /*0560*/  @!UP0 USHF.L.U32 UR12, UR12, 0x1, URZ ;  /* 0x000000010c0c8899 */ /* 0x000fe2000800063f */
[----:B------:R-:W-:Y:S01]  /*0570*/  IMAD.U32 R16, RZ, RZ, UR14 ;  /* 0x0000000eff107e24 */ /* 0x000fe2000f8e00ff */
[----:B0-----:R-:W-:Y:S01]  /*0580*/  @!UP0 ULEA UR16, UR6, UR5, 0x18 ;  /* 0x0000000506108291 */ /* 0x001fe2000f8ec03f */
[----:B------:R-:W-:Y:S02]  /*0590*/  VOTEU.ALL UP0, P0 ;  /* 0x00000000003f7886 */ /* 0x000fe40000000000 */
[----:B------:R-:W-:Y:S01]  /*05a0*/  UMOV UR5, URZ ;  /* 0x0000003f00057c82 */ /* 0x000fe20008000000 */
[----:B------:R-:W-:Y:S01]  /*05b0*/  @UP2 UMOV UR6, URZ ;  /* 0x0000003f00062c82 */ /* 0x000fe20008000000 */
[----:B------:R-:W-:Y:S01]  /*05c0*/  @!UP2 UIMAD.WIDE.U32 UR8, UR11, UR7, UR4 ;  /* 0x000000070b08a2a5 */ /* 0x000fe2000f8e0004 */
[----:B------:R-:W-:Y:S01]  /*05d0*/  PLOP3.LUT P0, PT, PT, PT, UP2, 0x80, 0x0 ;  /* 0x000000000000781c */ /* 0x000fe20003f0f028 */
[----:B------:R-:W-:-:S04]  /*05e0*/  @UP2 UIADD3 UR6, UR15, UR6, URZ ;  /* 0x000000060f062290 */ /* 0x000fc8000fffe03f */
[----:B------:R-:W-:Y:S01]  /*05f0*/  IMAD.U32 R7, RZ, RZ, UR9 ;  /* 0x00000009ff077e24 */ /* 0x000fe2000f8e00ff */
[----:B------:R-:W0:Y:S02]  /*0600*/  FENCE.VIEW.ASYNC.S ;  /* 0x00000000000073c6 */ /* 0x000e240000000000 */
[----:B0-----:R0:W2:Y:S01]  /*0610*/  @!UP0 SYNCS.EXCH.64 URZ, [UR16+0x50], UR12 ;  /* 0x0000500c103f85b2 */ /* 0x0010a20008000100 */
[----:B------:R-:W-:Y:S02]  /*0620*/  IMAD.U32 R4, RZ, RZ, UR8 ;  /* 0x00000008ff047e24 */ /* 0x000fe4000f8e00ff */
[----:B------:R-:W-:Y:S01]  /*0630*/  @P2 IMAD.U32 R17, RZ, RZ, UR6 ;  /* 0x00000006ff112e24 */ /* 0x000fe2000f8e00ff */
[----:B------:R-:W-:Y:S01]  /*0640*/  @!P4 MOV R17, R7 ;  /* 0x000000070011c202 */ /* 0x000fe20000000f00 */
[----:B------:R-:W-:Y:S02]  /*0650*/  IMAD.U32 R5, RZ, RZ, UR9 ;  /* 0x00000009ff057e24 */ /* 0x000fe4000f8e00ff */
[----:B------:R-:W-:-:S02]  /*0660*/  IMAD.U32 R6, RZ, RZ, UR8 ;  /* 0x00000008ff067e24 */ /* 0x000fc4000f8e00ff */
[----:B------:R-:W-:Y:S01]  /*0670*/  @!P3 IMAD.MOV.U32 R16, RZ, RZ, R4 ;  /* 0x000000ffff10b224 */ /* 0x000fe200078e0004 */
[----:B------:R0:W2:Y:S01]  /*0680*/  @!UP1 SYNCS.EXCH.64 URZ, [UR16+0x58], UR12 ;  /* 0x0000580c103f95b2 */ /* 0x0000a20008000100 */
[----:B------:R-:W-:Y:S01]  /*0690*/  NOP ;  /* 0x0000000000007918 */ /* 0x000fe20000000000 */
[----:B--234-:R-:W-:Y:S06]  /*06a0*/  BAR.SYNC.DEFER_BLOCKING 0x0 ;  /* 0x0000000000007b1d */ /* 0x01cfec0000010000 */
[----:B------:R-:W-:Y:S05]  /*06b0*/  @!P1 BRA `(.L_x_3) ;  /* 0x000000e400a09947 */ /* 0x000fea0003800000 */
[----:B------:R-:W-:-:S06]  /*06c0*/  UISETP.GT.U32.AND UP0, UPT, UR18, 0x1, UPT ;  /* 0x000000011200788c */ /* 0x000fcc000bf04070 */
[----:B------:R-:W-:-:S13]  /*06d0*/  PLOP3.LUT P0, PT, PT, PT, UP0, 0x80, 0x0 ;  /* 0x000000000000781c */ /* 0x000fda0003f0f008 */
[----:B0-----:R-:W-:Y:S05]  /*06e0*/  @P0 EXIT ;  /* 0x000000000000094d */ /* 0x001fea0003800000 */
[----:B------:R-:W-:Y:S01]  /*06f0*/  ULDC.64 UR8, c[0x0][0x650] ;  /* 0x0001940000087ab9 */ /* 0x000fe20000000a00 */
[----:B------:R-:W-:Y:S01]  /*0700*/  UMOV UR41, 0xffffffff ;  /* 0xffffffff00297882 */ /* 0x000fe20000000000 */
[----:B------:R-:W-:Y:S01]  /*0710*/  ISETP.GE.U32.AND P0, PT, R16, UR8, PT ;  /* 0x0000000810007c0c */ /* 0x000fe2000bf06070 */
[----:B------:R-:W-:Y:S01]  /*0720*/  UMOV UR42, 0xffffffff ;  /* 0xffffffff002a7882 */ /* 0x000fe20000000000 */
[----:B------:R-:W-:Y:S01]  /*0730*/  UMOV UR43, 0xffffffff ;  /* 0xffffffff002b7882 */ /* 0x000fe20000000000 */
[----:B------:R-:W-:Y:S02]  /*0740*/  PRMT R0, RZ, 0x7610, R0 ;  /* 0x00007610ff007816 */ /* 0x000fe40000000000 */
[----:B------:R-:W-:-:S13]  /*0750*/  ISETP.GE.U32.AND.EX P0, PT, R17, UR9, PT, P0 ;  /* 0x0000000911007c0c */ /* 0x000fda000bf06100 */
[----:B------:R-:W-:Y:S05]  /*0760*/  @P0 BRA `(.L_x_4) ;  /* 0x0000000400800947 */ /* 0x000fea0003800000 */
[----:B------:R-:W-:Y:S01]  /*0770*/  I2FP.F32.U32 R0, UR4 ;  /* 0x0000000400007c45 */ /* 0x000fe20008201000 */
[----:B------:R-:W-:Y:S01]  /*0780*/  ULDC.64 UR16, c[0x0][0x628] ;  /* 0x00018a0000107ab9 */ /* 0x000fe20000000a00 */
[----:B------:R-:W-:Y:S01]  /*0790*/  ULDC UR6, c[0x0][0x150] ;  /* 0x0000540000067ab9 */ /* 0x000fe20000000800 */
[----:B------:R-:W-:Y:S01]  /*07a0*/  ISETP.NE.U32.AND P0, PT, RZ, UR16, PT ;  /* 0x00000010ff007c0c */ /* 0x000fe2000bf05070 */
[----:B------:R-:W-:Y:S01]  /*07b0*/  ULDC UR15, c[0x0][0x630] ;  /* 0x00018c00000f7ab9 */ /* 0x000fe20000000800 */
[----:B------:R-:W-:Y:S01]  /*07c0*/  FMUL R0, R0, UR6 ;  /* 0x0000000600007c20 */ /* 0x000fe20008400000 */
[----:B------:R-:W-:Y:S01]  /*07d0*/  R2UR UR18, R16 ;  /* 0x00000000101272ca */ /* 0x000fe200000e0000 */
[----:B------:R-:W-:Y:S01]  /*07e0*/  ULDC UR20, c[0x0][0x154] ;  /* 0x0000550000147ab9 */ /* 0x000fe20000000800 */
[----:B------:R-:W-:Y:S01]  /*07f0*/  ISETP.NE.AND.EX P0, PT, RZ, UR17, PT, P0 ;  /* 0x00000011ff007c0c */ /* 0x000fe2000bf05300 */
[----:B------:R0:W1:Y:S01]  /*0800*/  F2I.U32.TRUNC.NTZ R3, R0 ;  /* 0x0000000000037305 */ /* 0x000062000020f000 */
[----:B------:R-:W-:-:S02]  /*0810*/  R2UR UR19, R17 ;  /* 0x00000000111372ca */ /* 0x000fc400000e0000 */
[----:B------:R-:W-:Y:S02]  /*0820*/  R2UR UR8, R16 ;  /* 0x00000000100872ca */ /* 0x000fe400000e0000 */
[----:B------:R-:W-:-:S07]  /*0830*/  R2UR UR9, R17 ;  /* 0x00000000110972ca */ /* 0x000fce00000e0000 */
[----:B0-----:R-:W-:Y:S08]  /*0840*/  @!P0 BRA `(.L_x_5) ;  /* 0x0000000000308947 */ /* 0x001ff00003800000 */
[----:B------:R-:W-:Y:S01]  /*0850*/  R2UR UR8, R16 ;  /* 0x00000000100872ca */ /* 0x000fe200000e0000 */
[----:B------:R-:W-:Y:S01]  /*0860*/  ULDC UR6, c[0x0][0x634] ;  /* 0x00018d0000067ab9 */ /* 0x000fe20000000800 */
[----:B------:R-:W-:-:S11]  /*0870*/  R2UR UR14, R17 ;  /* 0x00000000110e72ca */ /* 0x000fd600000e0000 */
[----:B------:R-:W-:-:S04]  /*0880*/  UIADD3 UR6, UP0, UR8, UR6, URZ ;  /* 0x0000000608067290 */ /* 0x000fc8000ff1e03f */
[----:B------:R-:W-:-:S04]  /*0890*/  UIADD3.X UR14, URZ, UR14, URZ, UP0, !UPT ;  /* 0x0000000e3f0e7290 */ /* 0x000fc800087fe43f */
[----:B------:R-:W-:-:S04]  /*08a0*/  UIMAD.WIDE.U32 UR8, UR14, UR16, URZ ;  /* 0x000000100e0872a5 */ /* 0x000fc8000f8e003f */
[----:B------:R-:W-:Y:S02]  /*08b0*/  UIMAD.WIDE.U32 UR10, UP0, UR6, UR17, UR8 ;  /* 0x00000011060a72a5 */ /* 0x000fe4000f800008 */
[----:B------:R-:W-:Y:S02]  /*08c0*/  UIMAD.WIDE.U32 UR8, UR6, UR16, URZ ;  /* 0x00000010060872a5 */ /* 0x000fe4000f8e003f */
[----:B------:R-:W-:Y:S02]  /*08d0*/  UIADD3.X UR13, URZ, URZ, URZ, UP0, !UPT ;  /* 0x0000003f3f0d7290 */ /* 0x000fe400087fe43f */
[----:B------:R-:W-:Y:S01]  /*08e0*/  UIADD3 URZ, UP0, UR9, UR10, URZ ;  /* 0x0000000a093f7290 */ /* 0x000fe2000ff1e03f */
[----:B------:R-:W-:-:S03]  /*08f0*/  UMOV UR12, UR11 ;  /* 0x0000000b000c7c82 */ /* 0x000fc60008000000 */
[----:B------:R-:W-:-:S12]  /*0900*/  UIMAD.WIDE.U32.X UR8, UR14, UR17, UR12, UP0 ;  /* 0x000000110e0872a5 */ /* 0x000fd800080e040c */
.L_x_5:
[----:B------:R-:W-:Y:S01]  /*0910*/  USHF.R.U64 UR43, UR8, UR15, UR9 ;  /* 0x0000000f082b7299 */ /* 0x000fe20008001209 */
[----:B------:R-:W-:Y:S01]  /*0920*/  I2FP.F32.U32 R0, UR7 ;  /* 0x0000000700007c45 */ /* 0x000fe20008201000 */
[----:B------:R-:W-:Y:S01]  /*0930*/  USHF.R.U32.HI UR5, URZ, UR15, UR9 ;  /* 0x0000000f3f057299 */ /* 0x000fe20008011609 */
[----:B-1----:R-:W-:Y:S01]  /*0940*/  R2UR UR12, R3 ;  /* 0x00000000030c72ca */ /* 0x002fe200000e0000 */
[----:B------:R-:W-:Y:S02]  /*0950*/  UIADD3 UR6, UP0, URZ, -UR43, URZ ;  /* 0x8000002b3f067290 */ /* 0x000fe4000ff1e03f */
[----:B------:R-:W-:Y:S01]  /*0960*/  FMUL R0, R0, UR20 ;  /* 0x0000001400007c20 */ /* 0x000fe20008400000 */
[----:B------:R-:W-:Y:S01]  /*0970*/  ULDC.64 UR8, c[0x0][0x620] ;  /* 0x0001880000087ab9 */ /* 0x000fe20000000a00 */
[----:B------:R-:W-:Y:S01]  /*0980*/  UIADD3.X UR5, URZ, ~UR5, URZ, UP0, !UPT ;  /* 0x800000053f057290 */ /* 0x000fe200087fe43f */
[----:B------:R-:W-:Y:S01]  /*0990*/  UMOV UR10, UR18 ;  /* 0x00000012000a7c82 */ /* 0x000fe20008000000 */
[----:B------:R-:W-:-:S02]  /*09a0*/  UMOV UR11, UR19 ;  /* 0x00000013000b7c82 */ /* 0x000fc40008000000 */
[----:B------:R-:W-:Y:S01]  /*09b0*/  UIMAD UR5, UR5, UR8, URZ ;  /* 0x00000008050572a4 */ /* 0x000fe2000f8e023f */
[----:B------:R-:W0:Y:S01]  /*09c0*/  F2I.U32.TRUNC.NTZ R0, R0 ;  /* 0x0000000000007305 */ /* 0x000e22000020f000 */
[----:B------:R-:W-:Y:S02]  /*09d0*/  UIMAD.WIDE.U32 UR10, UR6, UR8, UR10 ;  /* 0x00000008060a72a5 */ /* 0x000fe4000f8e000a */
[----:B------:R-:W-:Y:S01]  /*09e0*/  UIMAD UR6, UR6, UR9, UR5 ;  /* 0x00000009060672a4 */ /* 0x000fe2000f8e0205 */
[----:B------:R-:W-:Y:S01]  /*09f0*/  ULDC UR21, c[0x0][0x658] ;  /* 0x0001960000157ab9 */ /* 0x000fe20000000800 */
[----:B------:R-:W-:Y:S02]  /*0a00*/  UMOV UR19, 0xffffffff ;  /* 0xffffffff00137882 */ /* 0x000fe40000000000 */
[----:B------:R-:W-:Y:S01]  /*0a10*/  UIADD3 UR6, UR11, UR6, URZ ;  /* 0x000000060b067290 */ /* 0x000fe2000fffe03f */
[----:B------:R-:W-:Y:S01]  /*0a20*/  ULDC UR15, c[0x0][0x618] ;  /* 0x00018600000f7ab9 */ /* 0x000fe20000000800 */
[----:B------:R-:W-:Y:S01]  /*0a30*/  ULDC.64 UR8, c[0x0][0x640] ;  /* 0x0001900000087ab9 */ /* 0x000fe20000000a00 */
[----:B------:R-:W-:Y:S01]  /*0a40*/  USHF.L.U32 UR11, UR19, UR21, URZ ;  /* 0x00000015130b7299 */ /* 0x000fe2000800063f */
[----:B------:R-:W-:Y:S01]  /*0a50*/  ISETP.NE.U32.AND P0, PT, RZ, UR8, PT ;  /* 0x00000008ff007c0c */ /* 0x000fe2000bf05070 */
[----:B------:R-:W-:-:S02]  /*0a60*/  USHF.R.U64 UR19, UR10, UR15, UR6 ;  /* 0x0000000f0a137299 */ /* 0x000fc40008001206 */
[----:B------:R-:W-:Y:S01]  /*0a70*/  USHF.R.U32.HI UR10, URZ, UR15, UR6 ;  /* 0x0000000f3f0a7299 */ /* 0x000fe20008011606 */
[----:B0-----:R-:W-:Y:S01]  /*0a80*/  R2UR UR14, R0 ;  /* 0x00000000000e72ca */ /* 0x001fe200000e0000 */
[----:B------:R-:W-:Y:S01]  /*0a90*/  ULDC UR17, c[0x0][0x608] ;  /* 0x0001820000117ab9 */ /* 0x000fe20000000800 */
[----:B------:R-:W-:Y:S01]  /*0aa0*/  ISETP.NE.AND.EX P0, PT, RZ, UR9, PT, P0 ;  /* 0x00000009ff007c0c */ /* 0x000fe2000bf05300 */
[----:B------:R-:W-:Y:S02]  /*0ab0*/  USHF.R.U64 UR23, UR19, UR17, UR10 ;  /* 0x0000001113177299 */ /* 0x000fe4000800120a */
[----:B------:R-:W-:Y:S01]  /*0ac0*/  USHF.R.U32.HI UR10, URZ, UR17, UR10 ;  /* 0x000000113f0a7299 */ /* 0x000fe2000801160a */
[----:B------:R-:W-:Y:S01]  /*0ad0*/  UMOV UR16, 0x1 ;  /* 0x0000000100107882 */ /* 0x000fe20000000000 */
[----:B------:R-:W-:Y:S02]  /*0ae0*/  UIADD3 UR12, -UR12, URZ, URZ ;  /* 0x0000003f0c0c7290 */ /* 0x000fe4000fffe13f */
[----:B------:R-:W-:-:S02]  /*0af0*/  USHF.R.U64 UR24, UR23, UR21, UR10 ;  /* 0x0000001517187299 */ /* 0x000fc4000800120a */
[----:B------:R-:W-:Y:S01]  /*0b00*/  USHF.L.U32 UR6, UR16, UR21, URZ ;  /* 0x0000001510067299 */ /* 0x000fe2000800063f */
[----:B------:R-:W-:Y:S01]  /*0b10*/  ULDC UR13, c[0x0][0x144] ;  /* 0x00005100000d7ab9 */ /* 0x000fe20000000800 */
[----:B------:R-:W-:Y:S01]  /*0b20*/  ULDC UR5, c[0x0][0x600] ;  /* 0x0001800000057ab9 */ /* 0x000fe20000000800 */
[----:B------:R-:W-:Y:S02]  /*0b30*/  ULOP3.LUT UR16, URZ, UR11, URZ, 0x33, !UPT ;  /* 0x0000000b3f107292 */ /* 0x000fe4000f8e333f */
[----:B------:R-:W-:Y:S02]  /*0b40*/  USHF.R.U32.HI UR11, URZ, UR21, UR10 ;  /* 0x000000153f0b7299 */ /* 0x000fe4000801160a */
[----:B------:R-:W-:Y:S02]  /*0b50*/  UIADD3 UR18, UR5, -0x1, URZ ;  /* 0xffffffff05127890 */ /* 0x000fe4000fffe03f */
[----:B------:R-:W-:Y:S02]  /*0b60*/  UIADD3 UR20, -UR14, URZ, URZ ;  /* 0x0000003f0e147290 */ /* 0x000fe4000fffe13f */
[----:B------:R-:W-:Y:S01]  /*0b70*/  UIMAD UR4, UR13, UR12, UR4 ;  /* 0x0000000c0d0472a4 */ /* 0x000fe2000f8e0204 */
[----:B------:R-:W-:Y:S01]  /*0b80*/  ULDC UR25, c[0x0][0x148] ;  /* 0x0000520000197ab9 */ /* 0x000fe20000000800 */
[----:B------:R-:W-:Y:S01]  /*0b90*/  ULDC UR21, c[0x0][0x648] ;  /* 0x0001920000157ab9 */ /* 0x000fe20000000800 */
[----:B------:R-:W-:Y:S01]  /*0ba0*/  ULDC UR22, c[0x0][0x638] ;  /* 0x00018e0000167ab9 */ /* 0x000fe20000000800 */
[----:B------:R-:W-:Y:S01]  /*0bb0*/  UMOV UR10, UR24 ;  /* 0x00000018000a7c82 */ /* 0x000fe20008000000 */
[----:B------:R-:W-:Y:S07]  /*0bc0*/  @!P0 BRA `(.L_x_6) ;  /* 0x0000000000308947 */ /* 0x000fee0003800000 */
[----:B------:R-:W-:Y:S02]  /*0bd0*/  ULDC UR14, c[0x0][0x64c] ;  /* 0x00019300000e7ab9 */ /* 0x000fe40000000800 */
        /* <DEDUP_REMOVED lines=8> */
[----:B------:R-:W-:-:S07]  /*0c60*/  UIMAD.WIDE.U32.X UR8, UR17, UR9, UR14, UP0 ;  /* 0x00000009110872a5 */ /* 0x000fce00080e040e */
[----:B------:R-:W-:Y:S01]  /*0c70*/  UMOV UR10, UR8 ;  /* 0x00000008000a7c82 */ /* 0x000fe20008000000 */
[----:B------:R-:W-:-:S05]  /*0c80*/  UMOV UR11, UR9 ;  /* 0x00000009000b7c82 */ /* 0x000fca0008000000 */
.L_x_6:
[----:B------:R-:W-:Y:S01]  /*0c90*/  UISETP.NE.AND UP0, UPT, UR45, URZ, UPT ;  /* 0x0000003f2d00728c */ /* 0x000fe2000bf05270 */
[----:B------:R-:W-:Y:S01]  /*0ca0*/  IMAD.MOV.U32 R0, RZ, RZ, 0x1 ;  /* 0x00000001ff007424 */ /* 0x000fe200078e00ff */
[----:B------:R-:W-:Y:S02]  /*0cb0*/  USHF.R.U64 UR8, UR10, UR21, UR11 ;  /* 0x000000150a087299 */ /* 0x000fe4000800120b */
[----:B------:R-:W-:Y:S02]  /*0cc0*/  ULOP3.LUT UR16, UR23, UR16, URZ, 0xc0, !UPT ;  /* 0x0000001017107292 */ /* 0x000fe4000f8ec03f */
[----:B------:R-:W-:Y:S02]  /*0cd0*/  ULOP3.LUT UR18, UR19, UR18, URZ, 0xc0, !UPT ;  /* 0x0000001213127292 */ /* 0x000fe4000f8ec03f */
[----:B------:R-:W-:-:S03]  /*0ce0*/  UIMAD UR16, UR6, UR8, UR16 ;  /* 0x00000008061072a4 */ /* 0x000fc6000f8e0210 */
[----:B------:R-:W-:Y:S02]  /*0cf0*/  @UP0 UIMAD UR4, UR25, UR20, UR7 ;  /* 0x00000014190402a4 */ /* 0x000fe4000f8e0207 */
[----:B------:R-:W-:-:S04]  /*0d00*/  UIADD3 UR7, -UR8, URZ, URZ ;  /* 0x0000003f08077290 */ /* 0x000fc8000fffe13f */
[----:B------:R-:W-:-:S03]  /*0d10*/  UIMAD UR6, UR7, UR22, UR24 ;  /* 0x00000016070672a4 */ /* 0x000fc6000f8e0218 */
[----:B------:R-:W-:Y:S01]  /*0d20*/  ULDC UR7, c[0x0][0x610] ;  /* 0x0001840000077ab9 */ /* 0x000fe20000000800 */
[----:B------:R-:W-:Y:S02]  /*0d30*/  UIMAD UR6, UR6, UR5, UR18 ;  /* 0x00000005060672a4 */ /* 0x000fe4000f8e0212 */
[----:B------:R-:W-:-:S04]  /*0d40*/  UIMAD UR4, UR16, UR7, UR4 ;  /* 0x00000007100472a4 */ /* 0x000fc8000f8e0204 */
[----:B------:R-:W-:Y:S02]  /*0d50*/  USEL UR42, UR6, UR4, !UP0 ;  /* 0x00000004062a7287 */ /* 0x000fe4000c000000 */
[----:B------:R-:W-:-:S12]  /*0d60*/  USEL UR41, UR4, UR6, !UP0 ;  /* 0x0000000604297287 */ /* 0x000fd8000c000000 */
.L_x_4:
[----:B------:R-:W-:-:S08]  /*0d70*/  NOP ;  /* 0x0000000000007918 */ /* 0x000fd00000000000 */
[----:B------:R-:W0:Y:S02]  /*0d80*/  USETMAXREG.TRY_ALLOC.CTAPOOL UP0, 0xe8 ;  /* 0x000000e8000079c8 */ /* 0x000e240008000600 */
[----:B0-----:R-:W-:-:S13]  /*0d90*/  PLOP3.LUT P0, PT, PT, PT, UP0, 0x80, 0x0 ;  /* 0x000000000000781c */ /* 0x001fda0003f0f008 */
[----:B------:R-:W-:Y:S05]  /*0da0*/  @!P0 BRA `(.L_x_4) ;  /* 0xfffffffc00f08947 */ /* 0x000fea000383ffff */
[----:B------:R-:W-:Y:S01]  /*0db0*/  ULDC.64 UR4, c[0x0][0x598] ;  /* 0x0001660000047ab9 */ /* 0x000fe20000000a00 */
[----:B------:R-:W-:Y:S01]  /*0dc0*/  ULDC.64 UR36, c[0x0][0x208] ;  /* 0x0000820000247ab9 */ /* 0x000fe20000000a00 */
[----:B------:R-:W-:-:S04]  /*0dd0*/  ISETP.NE.U32.AND P0, PT, RZ, UR4, PT ;  /* 0x00000004ff007c0c */ /* 0x000fc8000bf05070 */
[----:B------:R-:W-:-:S13]  /*0de0*/  ISETP.NE.AND.EX P0, PT, RZ, UR5, PT, P0 ;  /* 0x00000005ff007c0c */ /* 0x000fda000bf05300 */
[----:B------:R-:W-:Y:S05]  /*0df0*/  @!P0 BRA `(.L_x_7) ;  /* 0x00000000001c8947 */ /* 0x000fea0003800000 */
[----:B------:R-:W0:Y:S02]  /*0e00*/  LDC.64 R4, c[0x0][0x598] ;  /* 0x00016600ff047b82 */ /* 0x000e240000000a00 */
[----:B0-----:R-:W2:Y:S02]  /*0e10*/  LDG.E.64 R4, desc[UR36][R4.64] ;  /* 0x0000002404047981 */ /* 0x001ea4000c1e1b00 */
[----:B--2---:R-:W-:-:S04]  /*0e20*/  ISETP.NE.U32.AND P0, PT, R4, RZ, PT ;  /* 0x000000ff0400720c */ /* 0x004fc80003f05070 */
[----:B------:R-:W-:-:S13]  /*0e30*/  ISETP.NE.AND.EX P0, PT, R5, RZ, PT, P0 ;  /* 0x000000ff0500720c */ /* 0x000fda0003f05300 */
[----:B------:R-:W-:Y:S05]  /*0e40*/  @!P0 BRA `(.L_x_7) ;  /* 0x0000000000088947 */ /* 0x000fea0003800000 */
[----:B------:R0:W5:Y:S01]  /*0e50*/  LD.E R22, desc[UR36][R4.64] ;  /* 0x0000002404167980 */ /* 0x000162000c101900 */
[----:B------:R-:W-:Y:S05]  /*0e60*/  BRA `(.L_x_8) ;  /* 0x0000000000247947 */ /* 0x000fea0003800000 */
.L_x_7:
[----:B------:R-:W-:Y:S02]  /*0e70*/  ULDC.64 UR4, c[0x0][0x588] ;  /* 0x0001620000047ab9 */ /* 0x000fe40000000a00 */
[----:B------:R-:W-:-:S04]  /*0e80*/  ISETP.NE.U32.AND P0, PT, RZ, UR4, PT ;  /* 0x00000004ff007c0c */ /* 0x000fc8000bf05070 */
[----:B------:R-:W-:-:S13]  /*0e90*/  ISETP.NE.AND.EX P0, PT, RZ, UR5, PT, P0 ;  /* 0x00000005ff007c0c */ /* 0x000fda000bf05300 */
[----:B------:R-:W-:Y:S05]  /*0ea0*/  @!P0 BRA `(.L_x_9) ;  /* 0x00000000000c8947 */ /* 0x000fea0003800000 */
[----:B------:R-:W0:Y:S02]  /*0eb0*/  LDC.64 R22, c[0x0][0x588] ;  /* 0x00016200ff167b82 */ /* 0x000e240000000a00 */
[----:B0-----:R1:W5:Y:S01]  /*0ec0*/  LDG.E R22, desc[UR36][R22.64] ;  /* 0x0000002416167981 */ /* 0x001362000c1e1900 */
[----:B------:R-:W-:Y:S05]  /*0ed0*/  BRA `(.L_x_8) ;  /* 0x0000000000087947 */ /* 0x000fea0003800000 */
.L_x_9:
[----:B------:R-:W-:Y:S02]  /*0ee0*/  ULDC UR4, c[0x0][0x580] ;  /* 0x0001600000047ab9 */ /* 0x000fe40000000800 */
[----:B------:R-:W-:-:S07]  /*0ef0*/  IMAD.U32 R22, RZ, RZ, UR4 ;  /* 0x00000004ff167e24 */ /* 0x000fce000f8e00ff */
.L_x_8:
[----:B------:R-:W-:Y:S02]  /*0f00*/  ULDC.64 UR4, c[0x0][0x5a0] ;  /* 0x0001680000047ab9 */ /* 0x000fe40000000a00 */
[----:B------:R-:W-:-:S04]  /*0f10*/  ISETP.NE.U32.AND P0, PT, RZ, UR4, PT ;  /* 0x00000004ff007c0c */ /* 0x000fc8000bf05070 */
[----:B------:R-:W-:-:S13]  /*0f20*/  ISETP.NE.AND.EX P0, PT, RZ, UR5, PT, P0 ;  /* 0x00000005ff007c0c */ /* 0x000fda000bf05300 */
[----:B------:R-:W-:Y:S05]  /*0f30*/  @!P0 BRA `(.L_x_10) ;  /* 0x00000000001c8947 */ /* 0x000fea0003800000 */
[----:B0-----:R-:W0:Y:S02]  /*0f40*/  LDC.64 R4, c[0x0][0x5a0] ;  /* 0x00016800ff047b82 */ /* 0x001e240000000a00 */
[----:B0-----:R-:W2:Y:S02]  /*0f50*/  LDG.E.64 R4, desc[UR36][R4.64] ;  /* 0x0000002404047981 */ /* 0x001ea4000c1e1b00 */
[----:B--2---:R-:W-:-:S04]  /*0f60*/  ISETP.NE.U32.AND P0, PT, R4, RZ, PT ;  /* 0x000000ff0400720c */ /* 0x004fc80003f05070 */
[----:B------:R-:W-:-:S13]  /*0f70*/  ISETP.NE.AND.EX P0, PT, R5, RZ, PT, P0 ;  /* 0x000000ff0500720c */ /* 0x000fda0003f05300 */
[----:B------:R-:W-:Y:S05]  /*0f80*/  @!P0 BRA `(.L_x_10) ;  /* 0x0000000000088947 */ /* 0x000fea0003800000 */
[----:B------:R0:W5:Y:S01]  /*0f90*/  LD.E R19, desc[UR36][R4.64] ;  /* 0x0000002404137980 */ /* 0x000162000c101900 */
[----:B------:R-:W-:Y:S05]  /*0fa0*/  BRA `(.L_x_11) ;  /* 0x0000000000247947 */ /* 0x000fea0003800000 */
.L_x_10:
[----:B------:R-:W-:Y:S02]  /*0fb0*/  ULDC.64 UR4, c[0x0][0x590] ;  /* 0x0001640000047ab9 */ /* 0x000fe40000000a00 */
[----:B------:R-:W-:-:S04]  /*0fc0*/  ISETP.NE.U32.AND P0, PT, RZ, UR4, PT ;  /* 0x00000004ff007c0c */ /* 0x000fc8000bf05070 */
[----:B------:R-:W-:-:S13]  /*0fd0*/  ISETP.NE.AND.EX P0, PT, RZ, UR5, PT, P0 ;  /* 0x00000005ff007c0c */ /* 0x000fda000bf05300 */
[----:B------:R-:W-:Y:S05]  /*0fe0*/  @!P0 BRA `(.L_x_12) ;  /* 0x00000000000c8947 */ /* 0x000fea0003800000 */
[----:B0-----:R-:W0:Y:S02]  /*0ff0*/  LDC.64 R4, c[0x0][0x590] ;  /* 0x00016400ff047b82 */ /* 0x001e240000000a00 */
[----:B0-----:R2:W5:Y:S01]  /*1000*/  LDG.E R19, desc[UR36][R4.64] ;  /* 0x0000002404137981 */ /* 0x001562000c1e1900 */
[----:B------:R-:W-:Y:S05]  /*1010*/  BRA `(.L_x_11) ;  /* 0x0000000000087947 */ /* 0x000fea0003800000 */
.L_x_12:
[----:B------:R-:W-:Y:S02]  /*1020*/  ULDC UR4, c[0x0][0x584] ;  /* 0x0001610000047ab9 */ /* 0x000fe40000000800 */
[----:B------:R-:W-:-:S07]  /*1030*/  IMAD.U32 R19, RZ, RZ, UR4 ;  /* 0x00000004ff137e24 */ /* 0x000fce000f8e00ff */
.L_x_11:
[----:B------:R-:W-:-:S13]  /*1040*/  LOP3.LUT P0, RZ, R0, 0xff, RZ, 0xc0, !PT ;  /* 0x000000ff00ff7812 */ /* 0x000fda000780c0ff */
[----:B------:R-:W-:Y:S05]  /*1050*/  @!P0 EXIT ;  /* 0x000000000000894d */ /* 0x000fea0003800000 */
[----:B------:R-:W-:Y:S01]  /*1060*/  ULDC UR4, c[0x0][0x28c] ;  /* 0x0000a30000047ab9 */ /* 0x000fe20000000800 */
[----:B------:R-:W-:Y:S01]  /*1070*/  UMOV UR38, URZ ;  /* 0x0000003f00267c82 */ /* 0x000fe20008000000 */
[----:B------:R-:W-:Y:S01]  /*1080*/  UIADD3 UR4, UR4, 0x3f, URZ ;  /* 0x0000003f04047890 */ /* 0x000fe2000fffe03f */
[----:B------:R-:W-:-:S03]  /*1090*/  UMOV UR39, URZ ;  /* 0x0000003f00277c82 */ /* 0x000fc60008000000 */
[----:B------:R-:W-:-:S04]  /*10a0*/  USHF.R.S32.HI UR5, URZ, 0x1f, UR4 ;  /* 0x0000001f3f057899 */ /* 0x000fc80008011404 */
[----:B------:R-:W-:-:S04]  /*10b0*/  ULEA.HI UR5, UR5, UR4, URZ, 0x6 ;  /* 0x0000000405057291 */ /* 0x000fc8000f8f303f */
[----:B------:R-:W-:-:S12]  /*10c0*/  USHF.R.S32.HI UR44, URZ, 0x6, UR5 ;  /* 0x000000063f2c7899 */ /* 0x000fd80008011405 */
.L_x_414:
[----:B------:R-:W-:Y:S01]  /*10d0*/  LOP3.LUT R0, R2, 0x80, RZ, 0xc0, !PT ;  /* 0x0000008002007812 */ /* 0x000fe200078ec0ff */
[----:B---3--:R-:W3:Y:S01]  /*10e0*/  S2UR UR6, SR_CgaCtaId ;  /* 0x00000000000679c3 */ /* 0x008ee20000008800 */
[----:B------:R-:W-:Y:S02]  /*10f0*/  UMOV UR46, 0x400 ;  /* 0x00000400002e7882 */ /* 0x000fe40000000000 */
[----:B------:R-:W-:-:S06]  /*1100*/  SHF.R.U32.HI R0, RZ, 0x7, R0 ;  /* 0x00000007ff007819 */ /* 0x000fcc0000011600 */
[----:B----4-:R-:W4:Y:S01]  /*1110*/  SHFL.IDX PT, R0, R0, RZ, 0x1f ;  /* 0x00001fff00007589 */ /* 0x010f2200000e0000 */
[----:B---3--:R-:W-:Y:S01]  /*1120*/  ULEA UR46, UR6, UR46, 0x18 ;  /* 0x0000002e062e7291 */ /* 0x008fe2000f8ec03f */
[----:B----4-:R-:W-:-:S13]  /*1130*/  R2UR UR4, R0 ;  /* 0x00000000000472ca */ /* 0x010fda00000e0000 */
[----:B------:R-:W-:-:S04]  /*1140*/  ULEA.HI UR5, UR4, UR4, URZ, 0x1 ;  /* 0x0000000404057291 */ /* 0x000fc8000f8f083f */
[----:B------:R-:W-:-:S04]  /*1150*/  ULOP3.LUT UR5, UR5, 0x7fffe, URZ, 0xc0, !UPT ;  /* 0x0007fffe05057892 */ /* 0x000fc8000f8ec03f */
[----:B------:R-:W-:-:S03]  /*1160*/  UIADD3 UR5, UR4, -UR5, URZ ;  /* 0x8000000504057290 */ /* 0x000fc6000fffe03f */
[----:B------:R-:W-:Y:S01]  /*1170*/  ULDC UR4, c[0x0][0x28c] ;  /* 0x0000a30000047ab9 */ /* 0x000fe20000000800 */
[----:B------:R-:W-:Y:S01]  /*1180*/  ULEA UR5, UR5, UR46, 0xd ;  /* 0x0000002e05057291 */ /* 0x000fe2000f8e683f */
[----:B------:R-:W-:-:S03]  /*1190*/  ISETP.LT.AND P0, PT, RZ, UR4, PT ;  /* 0x00000004ff007c0c */ /* 0x000fc6000bf01270 */
[----:B------:R-:W-:-:S04]  /*11a0*/  UIADD3 UR5, UR5, 0x100, URZ ;  /* 0x0000010005057890 */ /* 0x000fc8000fffe03f */
[----:B------:R-:W-:-:S04]  /*11b0*/  USHF.R.U32.HI UR5, URZ, 0x4, UR5 ;  /* 0x000000043f057899 */ /* 0x000fc80008011605 */
[----:B------:R-:W-:Y:S02]  /*11c0*/  ULOP3.LUT UR47, UR5, 0x3fff, URZ, 0xc0, !UPT ;  /* 0x00003fff052f7892 */ /* 0x000fe4000f8ec03f */
[----:B-12--5:R-:W-:Y:S10]  /*11d0*/  @P0 BRA `(.L_x_13) ;  /* 0x0000000000400947 */ /* 0x026ff40003800000 */
[----:B------:R-:W-:Y:S01]  /*11e0*/  MOV R0, 0x0 ;  /* 0x0000000000007802 */ /* 0x000fe20000000f00 */
[----:B------:R-:W-:Y:S01]  /*11f0*/  ULDC.64 UR4, c[0x4][0x68] ;  /* 0x01001a0000047ab9 */ /* 0x000fe20000000a00 */
[----:B------:R-:W-:Y:S01]  /*1200*/  ULDC.64 UR6, c[0x4][0x8] ;  /* 0x0100020000067ab9 */ /* 0x000fe20000000a00 */
[----:B0-2---:R-:W-:Y:S01]  /*1210*/  IMAD.U32 R4, RZ, RZ, UR4 ;  /* 0x00000004ff047e24 */ /* 0x005fe2000f8e00ff */
[----:B------:R0:W2:Y:S01]  /*1220*/  LDC.64 R14, c[0x4][R0] ;  /* 0x01000000000e7b82 */ /* 0x0000a20000000a00 */
[----:B------:R-:W-:Y:S01]  /*1230*/  IMAD.U32 R5, RZ, RZ, UR5 ;  /* 0x00000005ff057e24 */ /* 0x000fe2000f8e00ff */
[----:B------:R-:W-:Y:S01]  /*1240*/  ULDC.64 UR4, c[0x4][0x70] ;  /* 0x01001c0000047ab9 */ /* 0x000fe20000000a00 */
[----:B------:R-:W-:Y:S01]  /*1250*/  IMAD.U32 R10, RZ, RZ, UR6 ;  /* 0x00000006ff0a7e24 */ /* 0x000fe2000f8e00ff */
[----:B------:R-:W-:Y:S01]  /*1260*/  MOV R11, UR7 ;  /* 0x00000007000b7c02 */ /* 0x000fe20008000f00 */
[----:B------:R-:W-:Y:S02]  /*1270*/  IMAD.U32 R6, RZ, RZ, UR4 ;  /* 0x00000004ff067e24 */ /* 0x000fe4000f8e00ff */
[----:B------:R-:W-:-:S02]  /*1280*/  IMAD.U32 R7, RZ, RZ, UR5 ;  /* 0x00000005ff077e24 */ /* 0x000fc4000f8e00ff */
[----:B------:R-:W-:Y:S02]  /*1290*/  IMAD.MOV.U32 R8, RZ, RZ, 0x1e1 ;  /* 0x000001e1ff087424 */ /* 0x000fe400078e00ff */
[----:B------:R-:W-:Y:S02]  /*12a0*/  IMAD.MOV.U32 R12, RZ, RZ, 0x1 ;  /* 0x00000001ff0c7424 */ /* 0x000fe400078e00ff */
[----:B0-----:R-:W-:-:S07]  /*12b0*/  IMAD.MOV.U32 R13, RZ, RZ, RZ ;  /* 0x000000ffff0d7224 */ /* 0x001fce00078e00ff */
[----:B------:R-:W-:-:S07]  /*12c0*/  LEPC R20, `(.L_x_13) ;  /* 0x000000001014794e */ /* 0x000fce0000000000 */
[----:B-12--5:R-:W-:Y:S05]  /*12d0*/  CALL.ABS.NOINC R14 ;  /* 0x000000000e007343 */ /* 0x026fea0003c00000 */
.L_x_13:
[----:B------:R-:W-:-:S06]  /*12e0*/  ULOP3.LUT UR4, UR40, 0x1, URZ, 0xfc, !UPT ;  /* 0x0000000128047892 */ /* 0x000fcc000f8efc3f */
[----:B------:R-:W-:-:S05]  /*12f0*/  IMAD.U32 R0, RZ, RZ, UR4 ;  /* 0x00000004ff007e24 */ /* 0x000fca000f8e00ff */
[----:B------:R-:W-:-:S13]  /*1300*/  ISETP.NE.AND P0, PT, R0, 0x3, PT ;  /* 0x000000030000780c */ /* 0x000fda0003f05270 */
[----:B------:R-:W-:Y:S05]  /*1310*/  @!P0 BRA `(.L_x_14) ;  /* 0x0000000000048947 */ /* 0x000fea0003800000 */
[----:B------:R-:W-:Y:S01]  /*1320*/  BPT.TRAP 0x1 ;  /* 0x000000040000795c */ /* 0x000fe20000300000 */
.L_x_14:
[----:B------:R-:W-:Y:S02]  /*1330*/  IMAD.U32 R3, RZ, RZ, UR39 ;  /* 0x00000027ff037e24 */ /* 0x000fe4000f8e00ff */
[----:B------:R-:W-:-:S03]  /*1340*/  IMAD.U32 R0, RZ, RZ, UR38 ;  /* 0x00000026ff007e24 */ /* 0x000fc6000f8e00ff */
[----:B------:R-:W-:Y:S02]  /*1350*/  LEA R3, R3, UR46, 0x3 ;  /* 0x0000002e03037c11 */ /* 0x000fe4000f8e18ff */
[----:B------:R-:W-:-:S04]  /*1360*/  SHF.L.U32 R0, R0, 0x1f, RZ ;  /* 0x0000001f00007819 */ /* 0x000fc800000006ff */
[----:B------:R3:W4:Y:S01]  /*1370*/  SYNCS.PHASECHK.TRANS64.TRYWAIT P1, [R3+URZ], R0 ;  /* 0x00000000030075a7 */ /* 0x000722000802017f */
[----:B------:R-:W-:Y:S05]  /*1380*/  @!P0 BRA `(.L_x_15) ;  /* 0x0000000000048947 */ /* 0x000fea0003800000 */
[----:B------:R-:W-:Y:S01]  /*1390*/  BPT.TRAP 0x1 ;  /* 0x000000040000795c */ /* 0x000fe20000300000 */
.L_x_15:
[----:B----4-:R-:W-:Y:S05]  /*13a0*/  @P1 BRA `(.L_x_16) ;  /* 0x0000000000081947 */ /* 0x010fea0003800000 */
[----:B------:R-:W4:Y:S02]  /*13b0*/  SYNCS.PHASECHK.TRANS64.TRYWAIT P1, [R3+URZ], R0 ;  /* 0x00000000030075a7 */ /* 0x000f24000802017f */
[----:B----4-:R-:W-:Y:S05]  /*13c0*/  @!P1 BRA `(.L_x_17) ;  /* 0x000000f000389947 */ /* 0x010fea0003800000 */
.L_x_16:
[----:B------:R-:W-:-:S04]  /*13d0*/  UISETP.LT.AND UP0, UPT, UR44, 0x1, UPT ;  /* 0x000000012c00788c */ /* 0x000fc8000bf01270 */
[----:B------:R-:W-:-:S04]  /*13e0*/  USEL UR4, UR44, 0x1, UP0 ;  /* 0x000000012c047887 */ /* 0x000fc80008000000 */
[----:B------:R-:W-:-:S06]  /*13f0*/  UIADD3 UR4, UR44, -UR4, URZ ;  /* 0x800000042c047290 */ /* 0x000fcc000fffe03f */
[----:B---34-:R-:W-:Y:S01]  /*1400*/  IMAD.U32 R0, RZ, RZ, UR4 ;  /* 0x00000004ff007e24 */ /* 0x018fe2000f8e00ff */
[----:B------:R-:W-:Y:S05]  /*1410*/  WARPSYNC.ALL ;  /* 0x0000000000007948 */ /* 0x000fea0003800000 */
[----:B------:R-:W-:Y:S01]  /*1420*/  ISETP.GE.AND P1, PT, R0, 0x1, PT ;  /* 0x000000010000780c */ /* 0x000fe20003f26270 */
[----:B------:R-:W-:Y:S01]  /*1430*/  UIADD3 UR46, UR46, 0x20100, URZ ;  /* 0x000201002e2e7890 */ /* 0x000fe2000fffe03f */
[----:B------:R-:W-:Y:S01]  /*1440*/  WARPGROUP.ARRIVE ;  /* 0x00000000000079c5 */ /* 0x000fe20000000000 */
[----:B------:R-:W-:Y:S02]  /*1450*/  ULOP3.LUT UR4, UR47, 0x10000, URZ, 0xfc, !UPT ;  /* 0x000100002f047892 */ /* 0x000fe4000f8efc3f */
[----:B------:R-:W-:-:S02]  /*1460*/  USHF.R.U32.HI UR46, URZ, 0x4, UR46 ;  /* 0x000000043f2e7899 */ /* 0x000fc4000801162e */
[----:B------:R-:W-:Y:S02]  /*1470*/  ULEA UR6, UR39, UR4, 0xb ;  /* 0x0000000427067291 */ /* 0x000fe4000f8e583f */
[----:B------:R-:W-:Y:S01]  /*1480*/  ULOP3.LUT UR5, UR46, 0x3fff, URZ, 0xc0, !UPT ;  /* 0x00003fff2e057892 */ /* 0x000fe2000f8ec03f */
[----:B------:R-:W-:Y:S01]  /*1490*/  UMOV UR9, 0x40000040 ;  /* 0x4000004000097882 */ /* 0x000fe20000000000 */
[----:B------:R-:W-:Y:S02]  /*14a0*/  UMOV UR11, 0x40000040 ;  /* 0x40000040000b7882 */ /* 0x000fe40000000000 */
[----:B------:R-:W-:Y:S01]  /*14b0*/  ULOP3.LUT UR5, UR5, 0x10000, URZ, 0xfc, !UPT ;  /* 0x0001000005057892 */ /* 0x000fe2000f8efc3f */
[----:B------:R-:W-:-:S03]  /*14c0*/  UMOV UR8, UR6 ;  /* 0x0000000600087c82 */ /* 0x000fc60008000000 */
[----:B------:R-:W-:-:S07]  /*14d0*/  UIMAD UR7, UR39, 0x600, UR5 ;  /* 0x00000600270778a4 */ /* 0x000fce000f8e0205 */
[----:B------:R-:W-:Y:S02]  /*14e0*/  UMOV UR10, UR7 ;  /* 0x00000007000a7c82 */ /* 0x000fe40008000000 */
[----:B------:R-:W-:Y:S01]  /*14f0*/  HGMMA.64x192x16.F32.BF16 R120, gdesc[UR8], RZ, !UPT, gsb0 ;  /* 0x02e00000087879f0 */ /* 0x000fe2000c0018ff */
[----:B------:R-:W-:Y:S01]  /*1500*/  UIADD3 UR8, UR6, 0x400, URZ ;  /* 0x0000040006087890 */ /* 0x000fe2000fffe03f */
[----:B------:R-:W-:Y:S01]  /*1510*/  UMOV UR9, 0x40000040 ;  /* 0x4000004000097882 */ /* 0x000fe20000000000 */
[----:B------:R-:W-:Y:S02]  /*1520*/  WARPGROUP.DEPBAR.LE gsb0, 0x0 ;  /* 0x00008000000079c5 */ /* 0x000fe40000010000 */
[----:B------:R-:W-:-:S15]  /*1530*/  WARPGROUP.ARRIVE ;  /* 0x00000000000079c5 */ /* 0x000fde0000000000 */
[----:B------:R-:W-:Y:S01]  /*1540*/  HGMMA.64x192x16.F32.BF16 R24, gdesc[UR8], RZ, !UPT, gsb0 ;  /* 0x02e00000081879f0 */ /* 0x000fe2000c0018ff */
[----:B------:R-:W-:Y:S02]  /*1550*/  UIADD3 UR8, UR6, 0x2, URZ ;  /* 0x0000000206087890 */ /* 0x000fe4000fffe03f */
[----:B------:R-:W-:Y:S01]  /*1560*/  UIADD3 UR10, UR7, 0x2, URZ ;  /* 0x00000002070a7890 */ /* 0x000fe2000fffe03f */
[----:B------:R-:W-:Y:S01]  /*1570*/  UMOV UR9, 0x40000040 ;  /* 0x4000004000097882 */ /* 0x000fe20000000000 */
[----:B------:R-:W-:Y:S01]  /*1580*/  UMOV UR11, 0x40000040 ;  /* 0x40000040000b7882 */ /* 0x000fe20000000000 */
[----:B------:R-:W-:Y:S02]  /*1590*/  WARPGROUP.DEPBAR.LE gsb0, 0x0 ;  /* 0x00008000000079c5 */ /* 0x000fe40000010000 */
[----:B------:R-:W-:-:S12]  /*15a0*/  WARPGROUP.ARRIVE ;  /* 0x00000000000079c5 */ /* 0x000fd80000000000 */
[----:B------:R-:W-:Y:S01]  /*15b0*/  HGMMA.64x192x16.F32.BF16 R120, gdesc[UR8], R120, gsb0 ;  /* 0x02e00000087879f0 */ /* 0x000fe20008001878 */
[----:B------:R-:W-:Y:S01]  /*15c0*/  UIADD3 UR8, UR6, 0x402, URZ ;  /* 0x0000040206087890 */ /* 0x000fe2000fffe03f */
[----:B------:R-:W-:Y:S01]  /*15d0*/  UMOV UR9, 0x40000040 ;  /* 0x4000004000097882 */ /* 0x000fe20000000000 */
[----:B------:R-:W-:Y:S02]  /*15e0*/  WARPGROUP.DEPBAR.LE gsb0, 0x0 ;  /* 0x00008000000079c5 */ /* 0x000fe40000010000 */
[----:B------:R-:W-:-:S15]  /*15f0*/  WARPGROUP.ARRIVE ;  /* 0x00000000000079c5 */ /* 0x000fde0000000000 */
[----:B------:R-:W-:Y:S01]  /*1600*/  HGMMA.64x192x16.F32.BF16 R24, gdesc[UR8], R24, gsb0 ;  /* 0x02e00000081879f0 */ /* 0x000fe20008001818 */
        /* <DEDUP_REMOVED lines=23> */
[----:B------:R-:W-:Y:S03]  /*1780*/  HGMMA.64x192x16.F32.BF16 R24, gdesc[UR8], R24, gsb0 ;  /* 0x02e00000081879f0 */ /* 0x000fe60008001818 */
[----:B------:R-:W-:Y:S02]  /*1790*/  WARPGROUP.DEPBAR.LE gsb0, 0x0 ;  /* 0x00008000000079c5 */ /* 0x000fe40000010000 */
[----:B------:R-:W-:Y:S05]  /*17a0*/  @!P1 BRA `(.L_x_18) ;  /* 0x00000004006c9947 */ /* 0x000fea0003800000 */
[----:B------:R-:W-:-:S04]  /*17b0*/  UIADD3 UR6, UR39, 0x1, URZ ;  /* 0x0000000127067890 */ /* 0x000fc8000fffe03f */
[----:B------:R-:W-:-:S04]  /*17c0*/  UISETP.NE.AND UP0, UPT, UR6, 0x4, UPT ;  /* 0x000000040600788c */ /* 0x000fc8000bf05270 */
[----:B------:R-:W-:Y:S02]  /*17d0*/  USEL UR7, URZ, 0x1, UP0 ;  /* 0x000000013f077887 */ /* 0x000fe40008000000 */
[----:B------:R-:W-:Y:S02]  /*17e0*/  USEL UR6, UR6, URZ, UP0 ;  /* 0x0000003f06067287 */ /* 0x000fe40008000000 */
[----:B------:R-:W-:-:S06]  /*17f0*/  ULOP3.LUT UR7, UR38, UR7, URZ, 0x3c, !UPT ;  /* 0x0000000726077292 */ /* 0x000fcc000f8e3c3f */
[----:B0-2---:R-:W-:Y:S01]  /*1800*/  IMAD.U32 R5, RZ, RZ, UR7 ;  /* 0x00000007ff057e24 */ /* 0x005fe2000f8e00ff */
[----:B------:R-:W-:-:S06]  /*1810*/  UMOV UR7, UR39 ;  /* 0x0000002700077c82 */ /* 0x000fcc0008000000 */
.L_x_25:
[----:B0-2---:R-:W-:Y:S05]  /*1820*/  @!P0 BRA `(.L_x_19) ;  /* 0x0000000000048947 */ /* 0x005fea0003800000 */
[----:B------:R-:W-:Y:S01]  /*1830*/  BPT.TRAP 0x1 ;  /* 0x000000040000795c */ /* 0x000fe20000300000 */
.L_x_19:
[----:B------:R-:W0:Y:S01]  /*1840*/  S2UR UR8, SR_CgaCtaId ;  /* 0x00000000000879c3 */ /* 0x000e220000008800 */
[----:B------:R-:W-:Y:S01]  /*1850*/  UMOV UR12, 0x400 ;  /* 0x00000400000c7882 */ /* 0x000fe20000000000 */
[----:B------:R-:W-:Y:S01]  /*1860*/  SHF.L.U32 R3, R5, 0x1f, RZ ;  /* 0x0000001f05037819 */ /* 0x000fe200000006ff */
[----:B0-----:R-:W-:-:S04]  /*1870*/  ULEA UR12, UR8, UR12, 0x18 ;  /* 0x0000000c080c7291 */ /* 0x001fc8000f8ec03f */
[----:B------:R-:W-:-:S09]  /*1880*/  ULEA UR8, UR6, UR12, 0x3 ;  /* 0x0000000c06087291 */ /* 0x000fd2000f8e183f */
[----:B------:R0:W2:Y:S01]  /*1890*/  SYNCS.PHASECHK.TRANS64.TRYWAIT P1, [UR8], R3 ;  /* 0x00000003ff0075a7 */ /* 0x0000a20008020148 */
[----:B------:R-:W-:Y:S05]  /*18a0*/  @!P0 BRA `(.L_x_20) ;  /* 0x0000000000048947 */ /* 0x000fea0003800000 */
[----:B------:R-:W-:Y:S01]  /*18b0*/  BPT.TRAP 0x1 ;  /* 0x000000040000795c */ /* 0x000fe20000300000 */
.L_x_20:
[----:B--2---:R-:W-:Y:S05]  /*18c0*/  @P1 BRA `(.L_x_21) ;  /* 0x0000000000081947 */ /* 0x004fea0003800000 */
[----:B------:R-:W2:Y:S02]  /*18d0*/  SYNCS.PHASECHK.TRANS64.TRYWAIT P1, [UR8], R3 ;  /* 0x00000003ff0075a7 */ /* 0x000ea40008020148 */
[----:B--2---:R-:W-:Y:S05]  /*18e0*/  @!P1 BRA `(.L_x_22) ;  /* 0x000000ec00049947 */ /* 0x004fea0003800000 */
.L_x_21:
[----:B------:R-:W-:Y:S01]  /*18f0*/  ULEA UR13, UR6, UR4, 0xb ;  /* 0x00000004060d7291 */ /* 0x000fe2000f8e583f */
[----:B------:R-:W-:Y:S01]  /*1900*/  WARPGROUP.ARRIVE ;  /* 0x00000000000079c5 */ /* 0x000fe20000000000 */
[----:B------:R-:W-:Y:S01]  /*1910*/  UIMAD UR14, UR6, 0x600, UR5 ;  /* 0x00000600060e78a4 */ /* 0x000fe2000f8e0205 */
[----:B------:R-:W-:Y:S01]  /*1920*/  UMOV UR9, 0x40000040 ;  /* 0x4000004000097882 */ /* 0x000fe20000000000 */
[----:B------:R-:W-:-:S03]  /*1930*/  UMOV UR11, 0x40000040 ;  /* 0x40000040000b7882 */ /* 0x000fc60000000000 */
[----:B------:R-:W-:Y:S02]  /*1940*/  UMOV UR8, UR13 ;  /* 0x0000000d00087c82 */ /* 0x000fe40008000000 */
[----:B------:R-:W-:Y:S02]  /*1950*/  UMOV UR10, UR14 ;  /* 0x0000000e000a7c82 */ /* 0x000fe40008000000 */
        /* <DEDUP_REMOVED lines=44> */
[----:B------:R-:W-:Y:S01]  /*1c20*/  BPT.TRAP 0x1 ;  /* 0x000000040000795c */ /* 0x000fe20000300000 */
.L_x_23:
[----:B------:R-:W-:Y:S02]  /*1c30*/  UISETP.GT.U32.AND UP0, UPT, UR40, 0x1, UPT ;  /* 0x000000012800788c */ /* 0x000fe4000bf04070 */
[----:B------:R-:W-:-:S04]  /*1c40*/  ULEA UR12, UR7, UR12, 0x3 ;  /* 0x0000000c070c7291 */ /* 0x000fc8000f8e183f */
[----:B------:R-:W-:Y:S01]  /*1c50*/  UIADD3 UR12, UR12, 0x20, URZ ;  /* 0x000000200c0c7890 */ /* 0x000fe2000fffe03f */
[----:B------:R-:W-:-:S03]  /*1c60*/  PLOP3.LUT P1, PT, PT, PT, UP0, 0x80, 0x0 ;  /* 0x000000000000781c */ /* 0x000fc60003f2f008 */
[----:B------:R-:W-:-:S09]  /*1c70*/  UPRMT UR12, URZ, 0x654, UR12 ;  /* 0x000006543f0c7896 */ /* 0x000fd2000800000c */
[----:B------:R-:W-:Y:S01]  /*1c80*/  SYNCS.ARRIVE.TRANS64.RED.A1T0 RZ, [UR12], RZ ;  /* 0x000000ffffff79a7 */ /* 0x000fe2000810040c */
[----:B------:R-:W-:Y:S05]  /*1c90*/  @P1 BRA `(.L_x_24) ;  /* 0x0000000000041947 */ /* 0x000fea0003800000 */
[----:B------:R-:W-:Y:S01]  /*1ca0*/  BPT.TRAP 0x1 ;  /* 0x000000040000795c */ /* 0x000fe20000300000 */
.L_x_24:
[----:B------:R-:W-:Y:S01]  /*1cb0*/  UIADD3 UR6, UR6, 0x1, URZ ;  /* 0x0000000106067890 */ /* 0x000fe2000fffe03f */
[C---:B------:R-:W-:Y:S01]  /*1cc0*/  ISETP.GT.AND P1, PT, R0.reuse, 0x1, PT ;  /* 0x000000010000780c */ /* 0x040fe20003f24270 */
[----:B------:R-:W-:Y:S01]  /*1cd0*/  UIADD3 UR7, UR7, 0x1, URZ ;  /* 0x0000000107077890 */ /* 0x000fe2000fffe03f */
[----:B------:R-:W-:Y:S01]  /*1ce0*/  IADD3 R0, R0, -0x1, RZ ;  /* 0xffffffff00007810 */ /* 0x000fe20007ffe0ff */
[----:B------:R-:W-:Y:S02]  /*1cf0*/  UISETP.NE.AND UP0, UPT, UR6, 0x4, UPT ;  /* 0x000000040600788c */ /* 0x000fe4000bf05270 */
[----:B------:R-:W-:Y:S02]  /*1d00*/  UISETP.NE.AND UP1, UPT, UR7, 0x4, UPT ;  /* 0x000000040700788c */ /* 0x000fe4000bf25270 */
[----:B------:R-:W-:Y:S02]  /*1d10*/  USEL UR8, URZ, 0x1, UP0 ;  /* 0x000000013f087887 */ /* 0x000fe40008000000 */
[----:B------:R-:W-:-:S02]  /*1d20*/  USEL UR6, UR6, URZ, UP0 ;  /* 0x0000003f06067287 */ /* 0x000fc40008000000 */
[----:B------:R-:W-:Y:S02]  /*1d30*/  USEL UR7, UR7, URZ, UP1 ;  /* 0x0000003f07077287 */ /* 0x000fe40008800000 */
[----:B------:R-:W-:Y:S01]  /*1d40*/  LOP3.LUT R5, R5, UR8, RZ, 0x3c, !PT ;  /* 0x0000000805057c12 */ /* 0x000fe2000f8e3cff */
[----:B------:R-:W-:Y:S09]  /*1d50*/  @P1 BRA `(.L_x_25) ;  /* 0xfffffff800b01947 */ /* 0x000ff2000383ffff */
.L_x_18:
[----:B------:R-:W3:Y:S02]  /*1d60*/  LDC R0, c[0x0][0x28c] ;  /* 0x0000a300ff007b82 */ /* 0x000ee40000000800 */
[----:B---3--:R-:W-:-:S13]  /*1d70*/  ISETP.GE.AND P1, PT, R0, 0x1, PT ;  /* 0x000000010000780c */ /* 0x008fda0003f26270 */
[----:B------:R-:W-:Y:S05]  /*1d80*/  @!P1 BRA `(.L_x_26) ;  /* 0x0000000000449947 */ /* 0x000fea0003800000 */
[----:B------:R-:W-:Y:S05]  /*1d90*/  @!P0 BRA `(.L_x_27) ;  /* 0x0000000000048947 */ /* 0x000fea0003800000 */
[----:B------:R-:W-:Y:S01]  /*1da0*/  BPT.TRAP 0x1 ;  /* 0x000000040000795c */ /* 0x000fe20000300000 */
.L_x_27:
[----:B------:R-:W3:Y:S01]  /*1db0*/  S2UR UR6, SR_CgaCtaId ;  /* 0x00000000000679c3 */ /* 0x000ee20000008800 */
[----:B------:R-:W-:Y:S01]  /*1dc0*/  UISETP.LT.AND UP0, UPT, UR44, 0x1, UPT ;  /* 0x000000012c00788c */ /* 0x000fe2000bf01270 */
[----:B------:R-:W-:-:S03]  /*1dd0*/  UMOV UR5, 0x400 ;  /* 0x0000040000057882 */ /* 0x000fc60000000000 */
[----:B------:R-:W-:Y:S02]  /*1de0*/  USEL UR4, UR44, 0x1, UP0 ;  /* 0x000000012c047887 */ /* 0x000fe40008000000 */
[----:B------:R-:W-:Y:S02]  /*1df0*/  UISETP.GT.U32.AND UP0, UPT, UR40, 0x1, UPT ;  /* 0x000000012800788c */ /* 0x000fe4000bf04070 */
[----:B------:R-:W-:-:S04]  /*1e00*/  UIADD3 UR4, UR39, UR44, -UR4 ;  /* 0x0000002c27047290 */ /* 0x000fc8000fffe804 */
[----:B------:R-:W-:Y:S01]  /*1e10*/  USHF.L.U32 UR4, UR4, 0x3, URZ ;  /* 0x0000000304047899 */ /* 0x000fe2000800063f */
[----:B------:R-:W-:-:S03]  /*1e20*/  PLOP3.LUT P0, PT, PT, PT, UP0, 0x80, 0x0 ;  /* 0x000000000000781c */ /* 0x000fc60003f0f008 */
[----:B------:R-:W-:Y:S02]  /*1e30*/  ULOP3.LUT UR4, UR4, 0x18, URZ, 0xc0, !UPT ;  /* 0x0000001804047892 */ /* 0x000fe4000f8ec03f */
[----:B---3--:R-:W-:-:S04]  /*1e40*/  ULEA UR5, UR6, UR5, 0x18 ;  /* 0x0000000506057291 */ /* 0x008fc8000f8ec03f */
[----:B------:R-:W-:-:S04]  /*1e50*/  UIADD3 UR4, UR5, 0x20, UR4 ;  /* 0x0000002005047890 */ /* 0x000fc8000fffe004 */
[----:B------:R-:W-:-:S09]  /*1e60*/  UPRMT UR4, URZ, 0x654, UR4 ;  /* 0x000006543f047896 */ /* 0x000fd20008000004 */
[----:B------:R-:W-:Y:S01]  /*1e70*/  SYNCS.ARRIVE.TRANS64.RED.A1T0 RZ, [UR4], RZ ;  /* 0x000000ffffff79a7 */ /* 0x000fe20008100404 */
[----:B------:R-:W-:Y:S05]  /*1e80*/  @P0 BRA `(.L_x_26) ;  /* 0x0000000000040947 */ /* 0x000fea0003800000 */
[----:B------:R-:W-:Y:S01]  /*1e90*/  BPT.TRAP 0x1 ;  /* 0x000000040000795c */ /* 0x000fe20000300000 */
.L_x_26:
[----:B------:R-:W-:Y:S01]  /*1ea0*/  UIMAD UR42, UR42, 0xc0, URZ ;  /* 0x000000c02a2a78a4 */ /* 0x000fe2000f8e023f */
[C---:B------:R-:W-:Y:S01]  /*1eb0*/  LOP3.LUT R0, R2.reuse, 0x3, RZ, 0xc0, !PT ;  /* 0x0000000302007812 */ /* 0x040fe200078ec0ff */
[----:B------:R-:W-:Y:S01]  /*1ec0*/  IMAD.MOV.U32 R9, RZ, RZ, -0x2 ;  /* 0xfffffffeff097424 */ /* 0x000fe200078e00ff */
[----:B------:R-:W-:Y:S01]  /*1ed0*/  ULDC UR9, c[0x0][0x288] ;  /* 0x0000a20000097ab9 */ /* 0x000fe20000000800 */
[----:B0-2---:R-:W-:Y:S01]  /*1ee0*/  IMAD.SHL.U32 R4, R2, 0x2, RZ ;  /* 0x0000000202047824 */ /* 0x005fe200078e00ff */
[----:B------:R-:W-:Y:S01]  /*1ef0*/  UIADD3 UR39, UR44, UR39, URZ ;  /* 0x000000272c277290 */ /* 0x000fe2000fffe03f */
[----:B------:R-:W-:Y:S01]  /*1f00*/  IMAD.U32 R5, RZ, RZ, UR42 ;  /* 0x0000002aff057e24 */ /* 0x000fe2000f8e00ff */
[----:B------:R-:W-:Y:S01]  /*1f10*/  UIMAD.WIDE UR10, UR41, 0x100, URZ ;  /* 0x00000100290a78a5 */ /* 0x000fe2000f8e023f */
[----:B------:R-:W-:Y:S01]  /*1f20*/  IMAD R9, R0, R9, UR9 ;  /* 0x0000000900097e24 */ /* 0x000fe2000f8e0209 */
[----:B------:R-:W-:Y:S01]  /*1f30*/  LOP3.LUT R0, R18, 0x1, RZ, 0xc0, !PT ;  /* 0x0000000112007812 */ /* 0x000fe200078ec0ff */
[----:B------:R-:W-:Y:S01]  /*1f40*/  USHF.L.U32 UR41, UR41, 0x8, URZ ;  /* 0x0000000829297899 */ /* 0x000fe2000800063f */
[----:B------:R-:W-:Y:S01]  /*1f50*/  LOP3.LUT R4, R5, 0x6, R4, 0xf8, !PT ;  /* 0x0000000605047812 */ /* 0x000fe200078ef804 */
[----:B------:R-:W-:Y:S01]  /*1f60*/  UISETP.GE.AND UP2, UPT, UR42, UR9, UPT ;  /* 0x000000092a00728c */ /* 0x000fe2000bf46270 */
[----:B------:R-:W-:Y:S01]  /*1f70*/  SHF.R.U32.HI R3, RZ, 0x2, R2 ;  /* 0x00000002ff037819 */ /* 0x000fe20000011602 */
[----:B------:R-:W-:Y:S01]  /*1f80*/  ULDC UR8, c[0x0][0x284] ;  /* 0x0000a10000087ab9 */ /* 0x000fe20000000800 */
[----:B------:R-:W-:Y:S01]  /*1f90*/  USHF.R.U32.HI UR4, URZ, 0x2, UR39 ;  /* 0x000000023f047899 */ /* 0x000fe20008011627 */
[----:B------:R-:W-:Y:S01]  /*1fa0*/  LOP3.LUT R5, R2, 0x60, RZ, 0xc0, !PT ;  /* 0x0000006002057812 */ /* 0x000fe200078ec0ff */
[----:B------:R-:W-:Y:S01]  /*1fb0*/  IMAD.SHL.U32 R6, R0, 0x40, RZ ;  /* 0x0000004000067824 */ /* 0x000fe200078e00ff */
[----:B------:R-:W-:Y:S01]  /*1fc0*/  UISETP.GE.OR UP2, UPT, UR41, UR8, UP2 ;  /* 0x000000082900728c */ /* 0x000fe20009746670 */
[----:B------:R-:W-:Y:S01]  /*1fd0*/  LOP3.LUT R3, R3, 0x7, RZ, 0xc0, !PT ;  /* 0x0000000703037812 */ /* 0x000fe200078ec0ff */
[----:B------:R-:W-:Y:S01]  /*1fe0*/  ULOP3.LUT UR4, UR4, 0x1, URZ, 0xc0, !UPT ;  /* 0x0000000104047892 */ /* 0x000fe2000f8ec03f */
[----:B------:R-:W-:Y:S01]  /*1ff0*/  SHF.R.U32.HI R8, RZ, 0x1, R5 ;  /* 0x00000001ff087819 */ /* 0x000fe20000011605 */
[----:B------:R-:W-:Y:S01]  /*2000*/  USHF.R.S32.HI UR12, URZ, 0x1f, UR43 ;  /* 0x0000001f3f0c7899 */ /* 0x000fe2000801142b */
[--C-:B-1----:R-:W-:Y:S01]  /*2010*/  LOP3.LUT R23, R6, 0x40, R3.reuse, 0xe2, !PT ;  /* 0x0000004006177812 */ /* 0x102fe200078ee203 */
[----:B------:R-:W-:Y:S01]  /*2020*/  ULDC.64 UR6, c[0x0][0x5d0] ;  /* 0x0001740000067ab9 */ /* 0x000fe20000000a00 */
[----:B------:R-:W-:Y:S01]  /*2030*/  UISETP.GT.U32.AND UP0, UPT, UR39, 0x3, UPT ;  /* 0x000000032700788c */ /* 0x000fe2000bf04070 */
[----:B------:R-:W-:Y:S01]  /*2040*/  IADD3 R3, RZ, -R8, -R3 ;  /* 0x80000008ff037210 */ /* 0x000fe20007ffe803 */
[----:B------:R-:W-:Y:S01]  /*2050*/  UISETP.NE.U32.AND UP1, UPT, UR4, 0x1, UPT ;  /* 0x000000010400788c */ /* 0x000fe2000bf25070 */
[----:B------:R-:W-:Y:S01]  /*2060*/  PLOP3.LUT P0, PT, PT, PT, UP2, 0x80, 0x0 ;  /* 0x000000000000781c */ /* 0x000fe20003f0f028 */
[----:B------:R-:W-:Y:S01]  /*2070*/  UIMAD UR5, UR12, UR6, URZ ;  /* 0x000000060c0572a4 */ /* 0x000fe2000f8e023f */
[--C-:B------:R-:W-:Y:S01]  /*2080*/  SHF.R.S32.HI R5, RZ, 0x1f, R4.reuse ;  /* 0x0000001fff057819 */ /* 0x100fe20000011404 */
[----:B------:R-:W-:Y:S01]  /*2090*/  UISETP.LT.U32.AND UP0, UPT, UR44, 0x4, UP0 ;  /* 0x000000042c00788c */ /* 0x000fe20008701070 */
[----:B------:R-:W-:Y:S01]  /*20a0*/  IMAD.U32 R7, RZ, RZ, UR6 ;  /* 0x00000006ff077e24 */ /* 0x000fe2000f8e00ff */
[----:B------:R-:W-:Y:S01]  /*20b0*/  UISETP.GT.U32.AND UP1, UPT, UR44, 0x3, !UP1 ;  /* 0x000000032c00788c */ /* 0x000fe2000cf24070 */
[----:B------:R-:W-:Y:S01]  /*20c0*/  IMAD R3, R0, -0x40, R3 ;  /* 0xffffffc000037824 */ /* 0x000fe200078e0203 */
[----:B------:R-:W-:Y:S01]  /*20d0*/  UIMAD UR5, UR43, UR7, UR5 ;  /* 0x000000072b0572a4 */ /* 0x000fe2000f8e0205 */
[----:B------:R-:W-:Y:S01]  /*20e0*/  IMAD.U32 R0, RZ, RZ, UR8 ;  /* 0x00000008ff007e24 */ /* 0x000fe2000f8e00ff */
[----:B------:R-:W-:Y:S01]  /*20f0*/  USEL UR6, URZ, 0x1, !UP0 ;  /* 0x000000013f067887 */ /* 0x000fe2000c000000 */
[----:B------:R-:W-:Y:S01]  /*2100*/  IMAD.WIDE.U32 R6, R7, UR43, R4 ;  /* 0x0000002b07067c25 */ /* 0x000fe2000f8e0004 */
[----:B------:R-:W-:Y:S01]  /*2110*/  USEL UR4, URZ, 0x1, !UP1 ;  /* 0x000000013f047887 */ /* 0x000fe2000c800000 */
[----:B------:R-:W-:Y:S01]  /*2120*/  LOP3.LUT R23, R23, UR10, R8, 0xfe, !PT ;  /* 0x0000000a17177c12 */ /* 0x000fe2000f8efe08 */
[----:B------:R-:W-:Y:S01]  /*2130*/  ULOP3.LUT UR39, UR39, 0x3, URZ, 0xc0, !UPT ;  /* 0x0000000327277892 */ /* 0x000fe2000f8ec03f */
[----:B------:R-:W-:Y:S01]  /*2140*/  IADD3 R3, R0, -UR41, R3 ;  /* 0x8000002900037c10 */ /* 0x000fe2000fffe003 */
[----:B------:R-:W-:Y:S01]  /*2150*/  ULOP3.LUT UR38, UR4, UR38, UR6, 0x96, !UPT ;  /* 0x0000002604267292 */ /* 0x000fe2000f8e9606 */
[----:B------:R-:W-:Y:S01]  /*2160*/  VIADD R7, R7, UR5 ;  /* 0x0000000507077c36 */ /* 0x000fe20008000000 */
[----:B------:R-:W-:Y:S01]  /*2170*/  UMOV UR41, 0xffffffff ;  /* 0xffffffff00297882 */ /* 0x000fe20000000000 */
[----:B------:R-:W-:Y:S01]  /*2180*/  VIADD R0, R9, -UR42 ;  /* 0x8000002a09007c36 */ /* 0x000fe20008000000 */
[----:B------:R-:W-:Y:S08]  /*2190*/  @P0 BRA `(.L_x_28) ;  /* 0x000000c4001c0947 */ /* 0x000ff00003800000 */
[----:B-----5:R-:W-:Y:S01]  /*21a0*/  FSETP.NEU.AND P0, PT, R19, RZ, PT ;  /* 0x000000ff1300720b */ /* 0x020fe20003f0d000 */
[----:B------:R-:W-:Y:S01]  /*21b0*/  ULDC.64 UR6, c[0x0][0x5c8] ;  /* 0x0001720000067ab9 */ /* 0x000fe20000000a00 */
[----:B------:R-:W-:Y:S01]  /*21c0*/  ISETP.GT.AND P3, PT, R3, RZ, PT ;  /* 0x000000ff0300720c */ /* 0x000fe20003f64270 */
[----:B------:R-:W-:Y:S01]  /*21d0*/  UIMAD UR4, UR11, UR6, URZ ;  /* 0x000000060b0472a4 */ /* 0x000fe2000f8e023f */
[----:B------:R-:W-:Y:S01]  /*21e0*/  MOV R8, UR7 ;  /* 0x0000000700087c02 */ /* 0x000fe20008000f00 */
[C---:B------:R-:W-:Y:S01]  /*21f0*/  IMAD.WIDE.U32 R216, R23.reuse, UR6, R6 ;  /* 0x0000000617d87c25 */ /* 0x040fe2000f8e0006 */
[----:B------:R-:W-:Y:S01]  /*2200*/  BSSY B0, `(.L_x_28) ;  /* 0x0000c40000007945 */ /* 0x000fe20003800000 */
[----:B------:R-:W-:Y:S02]  /*2210*/  ISETP.GT.AND P1, PT, R0, RZ, P3 ;  /* 0x000000ff0000720c */ /* 0x000fe40001f24270 */
[----:B------:R-:W-:-:S04]  /*2220*/  IMAD R223, R23, R8, UR4 ;  /* 0x0000000417df7e24 */ /* 0x000fc8000f8e0208 */
[----:B------:R-:W-:Y:S01]  /*2230*/  IMAD.IADD R223, R217, 0x1, R223 ;  /* 0x00000001d9df7824 */ /* 0x000fe200078e02df */
[----:B------:R-:W-:Y:S06]  /*2240*/  @!P0 BRA `(.L_x_29) ;  /* 0x0000008c002c8947 */ /* 0x000fec0003800000 */
[----:B------:R-:W0:Y:S01]  /*2250*/  LDC.64 R6, c[0x0][0x5b8] ;  /* 0x00016e00ff067b82 */ /* 0x000e220000000a00 */
[----:B------:R-:W-:-:S07]  /*2260*/  ULDC.64 UR4, c[0x0][0x5c0] ;  /* 0x0001700000047ab9 */ /* 0x000fce0000000a00 */
[----:B------:R-:W1:Y:S08]  /*2270*/  LDC.64 R8, c[0x0][0x5b0] ;  /* 0x00016c00ff087b82 */ /* 0x000e700000000a00 */
[----:B------:R-:W2:Y:S01]  /*2280*/  LDC.64 R10, c[0x0][0x5a8] ;  /* 0x00016a00ff0a7b82 */ /* 0x000ea20000000a00 */
[----:B0-----:R-:W-:-:S04]  /*2290*/  IMAD R12, R6, UR12, RZ ;  /* 0x0000000c060c7c24 */ /* 0x001fc8000f8e02ff */
[----:B------:R-:W-:Y:S02]  /*22a0*/  IMAD R7, R7, UR43, R12 ;  /* 0x0000002b07077c24 */ /* 0x000fe4000f8e020c */
[----:B------:R-:W-:-:S04]  /*22b0*/  IMAD.WIDE.U32 R12, R6, UR43, R4 ;  /* 0x0000002b060c7c25 */ /* 0x000fc8000f8e0004 */
[----:B-1----:R-:W-:Y:S02]  /*22c0*/  IMAD R14, R8, UR11, RZ ;  /* 0x0000000b080e7c24 */ /* 0x002fe4000f8e02ff */
[----:B------:R-:W-:Y:S02]  /*22d0*/  IMAD.IADD R15, R13, 0x1, R7 ;  /* 0x000000010d0f7824 */ /* 0x000fe400078e0207 */
[----:B------:R-:W-:Y:S02]  /*22e0*/  IMAD R221, R23, R9, R14 ;  /* 0x0000000917dd7224 */ /* 0x000fe400078e020e */
[----:B------:R-:W-:-:S04]  /*22f0*/  IMAD.MOV.U32 R14, RZ, RZ, R12 ;  /* 0x000000ffff0e7224 */ /* 0x000fc800078e000c */
[----:B------:R-:W-:-:S04]  /*2300*/  IMAD.WIDE.U32 R20, R23, R8, R14 ;  /* 0x0000000817147225 */ /* 0x000fc800078e000e */
[----:B------:R-:W-:Y:S01]  /*2310*/  IMAD.IADD R21, R21, 0x1, R221 ;  /* 0x0000000115157824 */ /* 0x000fe200078e02dd */
[----:B--2---:R-:W-:-:S04]  /*2320*/  LEA R218, P0, R20, R10, 0x1 ;  /* 0x0000000a14da7211 */ /* 0x004fc800078008ff */
[----:B------:R-:W-:-:S05]  /*2330*/  LEA.HI.X R219, R20, R11, R21, 0x1, P0 ;  /* 0x0000000b14db7211 */ /* 0x000fca00000f0c15 */
[----:B------:R-:W2:Y:S01]  /*2340*/  @P1 LDG.E.LTC128B.U16 R222, desc[UR36][R218.64] ;  /* 0x00000024dade1981 */ /* 0x000ea2000c1e1520 */
[----:B------:R-:W-:Y:S01]  /*2350*/  BSSY B1, `(.L_x_30) ;  /* 0x0000013000017945 */ /* 0x000fe20003800000 */
[----:B--2---:R-:W-:-:S04]  /*2360*/  IMAD.U32 R20, R222, 0x10000, RZ ;  /* 0x00010000de147824 */ /* 0x004fc800078e00ff */
[----:B------:R-:W-:Y:S01]  /*2370*/  FMUL R21, R20, R19 ;  /* 0x0000001314157220 */ /* 0x000fe20000400000 */
[----:B------:R-:W-:-:S03]  /*2380*/  LEA R20, P0, R216, UR4, 0x1 ;  /* 0x00000004d8147c11 */ /* 0x000fc6000f8008ff */
[----:B------:R-:W-:Y:S01]  /*2390*/  FFMA R120, R120, R22, R21 ;  /* 0x0000001678787223 */ /* 0x000fe20000000015 */
[----:B------:R-:W-:-:S04]  /*23a0*/  LEA.HI.X R21, R216, UR5, R223, 0x1, P0 ;  /* 0x00000005d8157c11 */ /* 0x000fc800080f0cdf */
[----:B------:R-:W-:-:S04]  /*23b0*/  F2FP.BF16.F32.PACK_AB R120, RZ, R120 ;  /* 0x00000078ff78723e */ /* 0x000fc800000010ff */
[----:B------:R-:W-:-:S05]  /*23c0*/  PRMT R217, R120, 0x7610, R217 ;  /* 0x0000761078d97816 */ /* 0x000fca00000000d9 */
[----:B------:R0:W-:Y:S02]  /*23d0*/  @P1 STG.E.U16 desc[UR36][R20.64], R217 ;  /* 0x000000d914001986 */ /* 0x0001e4000c101524 */
[----:B0-----:R-:W-:-:S04]  /*23e0*/  IMAD.WIDE.U32 R216, R23, R8, R4 ;  /* 0x0000000817d87225 */ /* 0x001fc800078e0004 */
[----:B------:R-:W-:Y:S02]  /*23f0*/  IMAD.IADD R219, R221, 0x1, R217 ;  /* 0x00000001dddb7824 */ /* 0x000fe400078e02d9 */
[----:B------:R-:W-:-:S04]  /*2400*/  IMAD.MOV.U32 R218, RZ, RZ, R216 ;  /* 0x000000ffffda7224 */ /* 0x000fc800078e00d8 */
[----:B------:R-:W-:-:S04]  /*2410*/  IMAD.WIDE.U32 R218, R6, UR43, R218 ;  /* 0x0000002b06da7c25 */ /* 0x000fc8000f8e00da */
[----:B------:R-:W-:Y:S01]  /*2420*/  IMAD.IADD R120, R7, 0x1, R219 ;  /* 0x0000000107787824 */ /* 0x000fe200078e02db */
[----:B------:R-:W-:-:S04]  /*2430*/  LEA R216, P0, R218, R10, 0x1 ;  /* 0x0000000adad87211 */ /* 0x000fc800078008ff */
[----:B------:R-:W-:Y:S02]  /*2440*/  LEA.HI.X R217, R218, R11, R120, 0x1, P0 ;  /* 0x0000000bdad97211 */ /* 0x000fe400000f0c78 */
[----:B------:R-:W-:-:S13]  /*2450*/  ISETP.GT.AND P0, PT, R0, 0x1, P3 ;  /* 0x000000010000780c */ /* 0x000fda0001f04270 */
[----:B------:R-:W-:Y:S05]  /*2460*/  @!P0 BRA `(.L_x_31) ;  /* 0x0000000000048947 */ /* 0x000fea0003800000 */
[----:B------:R0:W5:Y:S02]  /*2470*/  LDG.E.LTC128B.U16 R222, desc[UR36][R216.64+0x2] ;  /* 0x00000224d8de7981 */ /* 0x000164000c1e1520 */
.L_x_31:
[----:B------:R-:W-:Y:S05]  /*2480*/  BSYNC B1 ;  /* 0x0000000000017941 */ /* 0x000fea0003800000 */
.L_x_30:
[----:B-----5:R-:W-:Y:S01]  /*2490*/  SHF.L.U32 R120, R222, 0x10, RZ ;  /* 0x00000010de787819 */ /* 0x020fe200000006ff */
[----:B------:R-:W-:-:S04]  /*24a0*/  IMAD.SHL.U32 R218, R8, 0x8, RZ ;  /* 0x0000000808da7824 */ /* 0x000fc800078e00ff */
[----:B------:R-:W-:-:S04]  /*24b0*/  FMUL R120, R120, R19 ;  /* 0x0000001378787220 */ /* 0x000fc80000400000 */
[----:B------:R-:W-:-:S05]  /*24c0*/  FFMA R120, R121, R22, R120 ;  /* 0x0000001679787223 */ /* 0x000fca0000000078 */
[----:B------:R-:W-:-:S04]  /*24d0*/  F2FP.BF16.F32.PACK_AB R120, RZ, R120 ;  /* 0x00000078ff78723e */ /* 0x000fc800000010ff */
[----:B------:R-:W-:-:S05]  /*24e0*/  PRMT R219, R120, 0x7610, R219 ;  /* 0x0000761078db7816 */ /* 0x000fca00000000db */
[----:B------:R1:W-:Y:S02]  /*24f0*/  @P0 STG.E.U16 desc[UR36][R20.64+0x2], R219 ;  /* 0x000002db14000986 */ /* 0x0003e4000c101524 */
[----:B-1----:R-:W-:-:S03]  /*2500*/  SHF.L.U64.HI R219, R8, 0x3, R9 ;  /* 0x0000000308db7819 */ /* 0x002fc60000010209 */
[----:B------:R-:W-:-:S04]  /*2510*/  IMAD.WIDE.U32 R120, R23, R8, R218 ;  /* 0x0000000817787225 */ /* 0x000fc800078e00da */
[----:B------:R-:W-:Y:S01]  /*2520*/  IMAD.IADD R225, R221, 0x1, R121 ;  /* 0x00000001dde17824 */ /* 0x000fe200078e0279 */
[-C--:B------:R-:W-:Y:S02]  /*2530*/  IADD3 R220, P0, R4, R120.reuse, RZ ;  /* 0x0000007804dc7210 */ /* 0x080fe40007f1e0ff */
[----:B------:R-:W-:-:S03]  /*2540*/  IADD3 R223, P1, R12, R120, RZ ;  /* 0x000000780cdf7210 */ /* 0x000fc60007f3e0ff */
[----:B------:R-:W-:Y:S02]  /*2550*/  IMAD.X R221, R5, 0x1, R225, P0 ;  /* 0x0000000105dd7824 */ /* 0x000fe400000e06e1 */
[----:B------:R-:W-:-:S04]  /*2560*/  IMAD.WIDE.U32 R220, R6, UR43, R220 ;  /* 0x0000002b06dc7c25 */ /* 0x000fc8000f8e00dc */
[----:B------:R-:W-:Y:S01]  /*2570*/  IMAD.IADD R121, R7, 0x1, R221 ;  /* 0x0000000107797824 */ /* 0x000fe200078e02dd */
[----:B------:R-:W-:-:S04]  /*2580*/  LEA R120, P0, R220, R10, 0x1 ;  /* 0x0000000adc787211 */ /* 0x000fc800078008ff */
[-C--:B------:R-:W-:Y:S01]  /*2590*/  LEA.HI.X R121, R220, R11.reuse, R121, 0x1, P0 ;  /* 0x0000000bdc797211 */ /* 0x080fe200000f0c79 */
[----:B------:R-:W-:Y:S01]  /*25a0*/  IMAD.X R220, R225, 0x1, R15, P1 ;  /* 0x00000001e1dc7824 */ /* 0x000fe200008e060f */
[----:B------:R-:W-:Y:S02]  /*25b0*/  ISETP.GT.AND P0, PT, R3, 0x8, PT ;  /* 0x000000080300780c */ /* 0x000fe40003f04270 */
[C---:B------:R-:W-:Y:S02]  /*25c0*/  LEA R226, P1, R223.reuse, R10, 0x1 ;  /* 0x0000000adfe27211 */ /* 0x040fe400078208ff */
[----:B------:R-:W-:Y:S02]  /*25d0*/  ISETP.GT.AND P2, PT, R0, RZ, P0 ;  /* 0x000000ff0000720c */ /* 0x000fe40000744270 */
[----:B------:R-:W-:-:S11]  /*25e0*/  LEA.HI.X R227, R223, R11, R220, 0x1, P1 ;  /* 0x0000000bdfe37211 */ /* 0x000fd600008f0cdc */
[----:B------:R-:W2:Y:S01]  /*25f0*/  @P2 LDG.E.LTC128B.U16 R222, desc[UR36][R226.64] ;  /* 0x00000024e2de2981 */ /* 0x000ea2000c1e1520 */
[----:B------:R-:W-:Y:S01]  /*2600*/  IMAD.U32 R223, RZ, RZ, UR6 ;  /* 0x00000006ffdf7e24 */ /* 0x000fe2000f8e00ff */
[----:B------:R-:W-:Y:S01]  /*2610*/  BSSY B1, `(.L_x_32) ;  /* 0x0000010000017945 */ /* 0x000fe20003800000 */
[----:B------:R-:W-:Y:S02]  /*2620*/  IMAD.U32 R225, RZ, RZ, UR6 ;  /* 0x00000006ffe17e24 */ /* 0x000fe4000f8e00ff */
[----:B------:R-:W-:Y:S02]  /*2630*/  IMAD.SHL.U32 R223, R223, 0x10, RZ ;  /* 0x00000010dfdf7824 */ /* 0x000fe400078e00ff */
[----:B--2---:R-:W-:-:S04]  /*2640*/  IMAD.U32 R220, R222, 0x10000, RZ ;  /* 0x00010000dedc7824 */ /* 0x004fc800078e00ff */
[----:B------:R-:W-:Y:S01]  /*2650*/  FMUL R221, R220, R19 ;  /* 0x00000013dcdd7220 */ /* 0x000fe20000400000 */
[----:B------:R-:W-:-:S03]  /*2660*/  IADD3 R220, P1, R223, R20, RZ ;  /* 0x00000014dfdc7210 */ /* 0x000fc60007f3e0ff */
[----:B------:R-:W-:Y:S01]  /*2670*/  FFMA R221, R122, R22, R221 ;  /* 0x000000167add7223 */ /* 0x000fe200000000dd */
[----:B------:R-:W-:-:S04]  /*2680*/  MOV R122, UR7 ;  /* 0x00000007007a7c02 */ /* 0x000fc80008000f00 */
[----:B------:R-:W-:Y:S02]  /*2690*/  SHF.L.U64.HI R225, R225, 0x4, R122 ;  /* 0x00000004e1e17819 */ /* 0x000fe4000001027a */
[----:B------:R-:W-:-:S04]  /*26a0*/  F2FP.BF16.F32.PACK_AB R221, RZ, R221 ;  /* 0x000000ddffdd723e */ /* 0x000fc800000010ff */
[----:B------:R-:W-:Y:S01]  /*26b0*/  PRMT R122, R221, 0x7610, R122 ;  /* 0x00007610dd7a7816 */ /* 0x000fe2000000007a */
[----:B------:R-:W-:Y:S01]  /*26c0*/  IMAD.X R221, R225, 0x1, R21, P1 ;  /* 0x00000001e1dd7824 */ /* 0x000fe200008e0615 */
[----:B------:R-:W-:-:S04]  /*26d0*/  ISETP.GT.AND P1, PT, R0, 0x1, P0 ;  /* 0x000000010000780c */ /* 0x000fc80000724270 */
[----:B------:R1:W-:Y:S09]  /*26e0*/  @P2 STG.E.U16 desc[UR36][R220.64], R122 ;  /* 0x0000007adc002986 */ /* 0x0003f2000c101524 */
[----:B------:R-:W-:Y:S05]  /*26f0*/  @!P1 BRA `(.L_x_33) ;  /* 0x0000000000049947 */ /* 0x000fea0003800000 */
[----:B------:R2:W5:Y:S02]  /*2700*/  LDG.E.LTC128B.U16 R222, desc[UR36][R120.64+0x2] ;  /* 0x0000022478de7981 */ /* 0x000564000c1e1520 */
.L_x_33:
[----:B------:R-:W-:Y:S05]  /*2710*/  BSYNC B1 ;  /* 0x0000000000017941 */ /* 0x000fea0003800000 */
.L_x_32:
[----:B-1---5:R-:W-:Y:S01]  /*2720*/  IMAD.U32 R122, R222, 0x10000, RZ ;  /* 0x00010000de7a7824 */ /* 0x022fe200078e00ff */
[----:B------:R-:W-:Y:S03]  /*2730*/  BSSY B1, `(.L_x_34) ;  /* 0x000000b000017945 */ /* 0x000fe60003800000 */
[----:B------:R-:W-:-:S04]  /*2740*/  FMUL R122, R122, R19 ;  /* 0x000000137a7a7220 */ /* 0x000fc80000400000 */
[----:B------:R-:W-:Y:S01]  /*2750*/  FFMA R122, R123, R22, R122 ;  /* 0x000000167b7a7223 */ /* 0x000fe2000000007a */
[----:B------:R-:W-:-:S04]  /*2760*/  @P1 IMAD.MOV.U32 R123, RZ, RZ, R221 ;  /* 0x000000ffff7b1224 */ /* 0x000fc800078e00dd */
[----:B------:R-:W-:-:S04]  /*2770*/  F2FP.BF16.F32.PACK_AB R122, RZ, R122 ;  /* 0x0000007aff7a723e */ /* 0x000fc800000010ff */
[----:B------:R-:W-:Y:S01]  /*2780*/  PRMT R224, R122, 0x7610, R224 ;  /* 0x000076107ae07816 */ /* 0x000fe200000000e0 */
[----:B------:R-:W-:-:S05]  /*2790*/  @P1 IMAD.MOV.U32 R122, RZ, RZ, R220 ;  /* 0x000000ffff7a1224 */ /* 0x000fca00078e00dc */
[----:B------:R1:W-:Y:S01]  /*27a0*/  @P1 STG.E.U16 desc[UR36][R122.64+0x2], R224 ;  /* 0x000002e07a001986 */ /* 0x0003e2000c101524 */
[----:B------:R-:W-:-:S13]  /*27b0*/  ISETP.GT.AND P1, PT, R0, 0x8, P3 ;  /* 0x000000080000780c */ /* 0x000fda0001f24270 */
[----:B-1----:R-:W-:Y:S05]  /*27c0*/  @!P1 BRA `(.L_x_35) ;  /* 0x0000000000049947 */ /* 0x002fea0003800000 */
[----:B------:R1:W5:Y:S02]  /*27d0*/  LDG.E.LTC128B.U16 R222, desc[UR36][R216.64+0x10] ;  /* 0x00001024d8de7981 */ /* 0x000364000c1e1520 */
.L_x_35:
[----:B------:R-:W-:Y:S05]  /*27e0*/  BSYNC B1 ;  /* 0x0000000000017941 */ /* 0x000fea0003800000 */
.L_x_34:
[----:B-----5:R-:W-:Y:S01]  /*27f0*/  IMAD.U32 R122, R222, 0x10000, RZ ;  /* 0x00010000de7a7824 */ /* 0x020fe200078e00ff */
[----:B------:R-:W-:Y:S03]  /*2800*/  BSSY B1, `(.L_x_36) ;  /* 0x0000008000017945 */ /* 0x000fe60003800000 */
[----:B------:R-:W-:-:S04]  /*2810*/  FMUL R123, R122, R19 ;  /* 0x000000137a7b7220 */ /* 0x000fc80000400000 */
[----:B------:R-:W-:-:S05]  /*2820*/  FFMA R123, R124, R22, R123 ;  /* 0x000000167c7b7223 */ /* 0x000fca000000007b */
[----:B------:R-:W-:-:S05]  /*2830*/  F2FP.BF16.F32.PACK_AB R123, RZ, R123 ;  /* 0x0000007bff7b723e */ /* 0x000fca00000010ff */
[----:B------:R3:W-:Y:S01]  /*2840*/  @P1 STG.E.U16 desc[UR36][R20.64+0x10], R123 ;  /* 0x0000107b14001986 */ /* 0x0007e2000c101524 */
[----:B------:R-:W-:-:S13]  /*2850*/  ISETP.GT.AND P1, PT, R0, 0x9, P3 ;  /* 0x000000090000780c */ /* 0x000fda0001f24270 */
[----:B---3--:R-:W-:Y:S05]  /*2860*/  @!P1 BRA `(.L_x_37) ;  /* 0x0000000000049947 */ /* 0x008fea0003800000 */
[----:B------:R3:W5:Y:S02]  /*2870*/  LDG.E.LTC128B.U16 R222, desc[UR36][R216.64+0x12] ;  /* 0x00001224d8de7981 */ /* 0x000764000c1e1520 */
.L_x_37:
[----:B------:R-:W-:Y:S05]  /*2880*/  BSYNC B1 ;  /* 0x0000000000017941 */ /* 0x000fea0003800000 */
.L_x_36:
[----:B-----5:R-:W-:Y:S01]  /*2890*/  IMAD.U32 R122, R222, 0x10000, RZ ;  /* 0x00010000de7a7824 */ /* 0x020fe200078e00ff */
[----:B------:R-:W-:Y:S01]  /*28a0*/  ISETP.GT.AND P2, PT, R0, 0x8, P0 ;  /* 0x000000080000780c */ /* 0x000fe20000744270 */
[----:B------:R-:W-:Y:S02]  /*28b0*/  BSSY B1, `(.L_x_38) ;  /* 0x0000007000017945 */ /* 0x000fe40003800000 */
[----:B------:R-:W-:-:S04]  /*28c0*/  FMUL R122, R122, R19 ;  /* 0x000000137a7a7220 */ /* 0x000fc80000400000 */
[----:B------:R-:W-:-:S05]  /*28d0*/  FFMA R122, R125, R22, R122 ;  /* 0x000000167d7a7223 */ /* 0x000fca000000007a */
[----:B------:R-:W-:-:S05]  /*28e0*/  F2FP.BF16.F32.PACK_AB R122, RZ, R122 ;  /* 0x0000007aff7a723e */ /* 0x000fca00000010ff */
[----:B------:R4:W-:Y:S01]  /*28f0*/  @P1 STG.E.U16 desc[UR36][R20.64+0x12], R122 ;  /* 0x0000127a14001986 */ /* 0x0009e2000c101524 */
[----:B------:R-:W-:Y:S05]  /*2900*/  @!P2 BRA `(.L_x_39) ;  /* 0x000000000004a947 */ /* 0x000fea0003800000 */
[----:B------:R0:W5:Y:S02]  /*2910*/  LDG.E.LTC128B.U16 R222, desc[UR36][R120.64+0x10] ;  /* 0x0000102478de7981 */ /* 0x000164000c1e1520 */
.L_x_39:
[----:B------:R-:W-:Y:S05]  /*2920*/  BSYNC B1 ;  /* 0x0000000000017941 */ /* 0x000fea0003800000 */
.L_x_38:
[----:B----45:R-:W-:Y:S01]  /*2930*/  IMAD.U32 R122, R222, 0x10000, RZ ;  /* 0x00010000de7a7824 */ /* 0x030fe200078e00ff */
[----:B------:R-:W-:Y:S01]  /*2940*/  ISETP.GT.AND P1, PT, R0, 0x9, P0 ;  /* 0x000000090000780c */ /* 0x000fe20000724270 */
[----:B------:R-:W-:Y:S02]  /*2950*/  BSSY B1, `(.L_x_40) ;  /* 0x000000a000017945 */ /* 0x000fe40003800000 */
[----:B------:R-:W-:Y:S01]  /*2960*/  FMUL R123, R122, R19 ;  /* 0x000000137a7b7220 */ /* 0x000fe20000400000 */
[----:B------:R-:W-:-:S03]  /*2970*/  @P2 MOV R122, R220 ;  /* 0x000000dc007a2202 */ /* 0x000fc60000000f00 */
[----:B------:R-:W-:-:S05]  /*2980*/  FFMA R123, R126, R22, R123 ;  /* 0x000000167e7b7223 */ /* 0x000fca000000007b */
[----:B------:R-:W-:-:S04]  /*2990*/  F2FP.BF16.F32.PACK_AB R123, RZ, R123 ;  /* 0x0000007bff7b723e */ /* 0x000fc800000010ff */
[----:B------:R-:W-:Y:S01]  /*29a0*/  PRMT R124, R123, 0x7610, R124 ;  /* 0x000076107b7c7816 */ /* 0x000fe2000000007c */
[----:B------:R-:W-:-:S05]  /*29b0*/  @P2 IMAD.MOV.U32 R123, RZ, RZ, R221 ;  /* 0x000000ffff7b2224 */ /* 0x000fca00078e00dd */
[----:B------:R4:W-:Y:S01]  /*29c0*/  @P2 STG.E.U16 desc[UR36][R122.64+0x10], R124 ;  /* 0x0000107c7a002986 */ /* 0x0009e2000c101524 */
[----:B------:R-:W-:Y:S05]  /*29d0*/  @!P1 BRA `(.L_x_41) ;  /* 0x0000000000049947 */ /* 0x000fea0003800000 */
[----:B------:R0:W5:Y:S02]  /*29e0*/  LDG.E.LTC128B.U16 R222, desc[UR36][R120.64+0x12] ;  /* 0x0000122478de7981 */ /* 0x000164000c1e1520 */
.L_x_41:
[----:B------:R-:W-:Y:S05]  /*29f0*/  BSYNC B1 ;  /* 0x0000000000017941 */ /* 0x000fea0003800000 */
.L_x_40:
[----:B----45:R-:W-:Y:S01]  /*2a00*/  IMAD.U32 R122, R222, 0x10000, RZ ;  /* 0x00010000de7a7824 */ /* 0x030fe200078e00ff */
[----:B------:R-:W-:Y:S01]  /*2a10*/  ISETP.GT.AND P2, PT, R0, 0x10, P3 ;  /* 0x000000100000780c */ /* 0x000fe20001f44270 */
[----:B------:R-:W-:Y:S01]  /*2a20*/  @P1 IMAD.MOV.U32 R123, RZ, RZ, R221 ;  /* 0x000000ffff7b1224 */ /* 0x000fe200078e00dd */
[----:B------:R-:W-:Y:S01]  /*2a30*/  BSSY B1, `(.L_x_42) ;  /* 0x0000009000017945 */ /* 0x000fe20003800000 */
[----:B------:R-:W-:-:S04]  /*2a40*/  FMUL R122, R122, R19 ;  /* 0x000000137a7a7220 */ /* 0x000fc80000400000 */
[----:B------:R-:W-:-:S05]  /*2a50*/  FFMA R122, R127, R22, R122 ;  /* 0x000000167f7a7223 */ /* 0x000fca000000007a */
[----:B------:R-:W-:-:S04]  /*2a60*/  F2FP.BF16.F32.PACK_AB R122, RZ, R122 ;  /* 0x0000007aff7a723e */ /* 0x000fc800000010ff */
[----:B------:R-:W-:Y:S01]  /*2a70*/  PRMT R124, R122, 0x7610, R124 ;  /* 0x000076107a7c7816 */ /* 0x000fe2000000007c */
[----:B------:R-:W-:-:S05]  /*2a80*/  @P1 IMAD.MOV.U32 R122, RZ, RZ, R220 ;  /* 0x000000ffff7a1224 */ /* 0x000fca00078e00dc */
[----:B------:R4:W-:Y:S01]  /*2a90*/  @P1 STG.E.U16 desc[UR36][R122.64+0x12], R124 ;  /* 0x0000127c7a001986 */ /* 0x0009e2000c101524 */
[----:B------:R-:W-:Y:S05]  /*2aa0*/  @!P2 BRA `(.L_x_43) ;  /* 0x000000000004a947 */ /* 0x000fea0003800000 */
[----:B------:R0:W5:Y:S02]  /*2ab0*/  LDG.E.LTC128B.U16 R222, desc[UR36][R216.64+0x20] ;  /* 0x00002024d8de7981 */ /* 0x000164000c1e1520 */
.L_x_43:
[----:B------:R-:W-:Y:S05]  /*2ac0*/  BSYNC B1 ;  /* 0x0000000000017941 */ /* 0x000fea0003800000 */
.L_x_42:
[----:B----45:R-:W-:Y:S01]  /*2ad0*/  IMAD.U32 R122, R222, 0x10000, RZ ;  /* 0x00010000de7a7824 */ /* 0x030fe200078e00ff */
        /* <DEDUP_REMOVED lines=8> */
.L_x_45:
[----:B------:R-:W-:Y:S05]  /*2b60*/  BSYNC B1 ;  /* 0x0000000000017941 */ /* 0x000fea0003800000 */
.L_x_44:
        /* <DEDUP_REMOVED lines=9> */
.L_x_47:
[----:B------:R-:W-:Y:S05]  /*2c00*/  BSYNC B1 ;  /* 0x0000000000017941 */ /* 0x000fea0003800000 */
.L_x_46:
[----:B0----5:R-:W-:Y:S01]  /*2c10*/  IMAD.U32 R122, R222, 0x10000, RZ ;  /* 0x00010000de7a7824 */ /* 0x021fe200078e00ff */
[----:B------:R-:W-:Y:S01]  /*2c20*/  ISETP.GT.AND P1, PT, R0, 0x11, P0 ;  /* 0x000000110000780c */ /* 0x000fe20000724270 */
[----:B------:R-:W-:Y:S02]  /*2c30*/  BSSY B1, `(.L_x_48) ;  /* 0x000000a000017945 */ /* 0x000fe40003800000 */
[----:B----4-:R-:W-:Y:S01]  /*2c40*/  FMUL R123, R122, R19 ;  /* 0x000000137a7b7220 */ /* 0x010fe20000400000 */
[----:B------:R-:W-:-:S03]  /*2c50*/  @P2 IMAD.MOV.U32 R122, RZ, RZ, R220 ;  /* 0x000000ffff7a2224 */ /* 0x000fc600078e00dc */
[----:B------:R-:W-:-:S05]  /*2c60*/  FFMA R123, R130, R22, R123 ;  /* 0x00000016827b7223 */ /* 0x000fca000000007b */
[----:B------:R-:W-:-:S04]  /*2c70*/  F2FP.BF16.F32.PACK_AB R123, RZ, R123 ;  /* 0x0000007bff7b723e */ /* 0x000fc800000010ff */
[----:B------:R-:W-:Y:S02]  /*2c80*/  PRMT R124, R123, 0x7610, R124 ;  /* 0x000076107b7c7816 */ /* 0x000fe4000000007c */
[----:B------:R-:W-:-:S05]  /*2c90*/  @P2 MOV R123, R221 ;  /* 0x000000dd007b2202 */ /* 0x000fca0000000f00 */
[----:B------:R0:W-:Y:S01]  /*2ca0*/  @P2 STG.E.U16 desc[UR36][R122.64+0x20], R124 ;  /* 0x0000207c7a002986 */ /* 0x0001e2000c101524 */
[----:B------:R-:W-:Y:S05]  /*2cb0*/  @!P1 BRA `(.L_x_49) ;  /* 0x0000000000049947 */ /* 0x000fea0003800000 */
[----:B------:R4:W5:Y:S02]  /*2cc0*/  LDG.E.LTC128B.U16 R222, desc[UR36][R120.64+0x22] ;  /* 0x0000222478de7981 */ /* 0x000964000c1e1520 */
.L_x_49:
[----:B------:R-:W-:Y:S05]  /*2cd0*/  BSYNC B1 ;  /* 0x0000000000017941 */ /* 0x000fea0003800000 */
.L_x_48:
[----:B0----5:R-:W-:Y:S01]  /*2ce0*/  IMAD.U32 R122, R222, 0x10000, RZ ;  /* 0x00010000de7a7824 */ /* 0x021fe200078e00ff */
        /* <DEDUP_REMOVED lines=11> */
.L_x_51:
[----:B------:R-:W-:Y:S05]  /*2da0*/  BSYNC B1 ;  /* 0x0000000000017941 */ /* 0x000fea0003800000 */
.L_x_50:
[----:B0----5:R-:W-:Y:S01]  /*2db0*/  IMAD.U32 R122, R222, 0x10000, RZ ;  /* 0x00010000de7a7824 */ /* 0x021fe200078e00ff */
        /* <DEDUP_REMOVED lines=8> */
.L_x_53:
[----:B------:R-:W-:Y:S05]  /*2e40*/  BSYNC B1 ;  /* 0x0000000000017941 */ /* 0x000fea0003800000 */
.L_x_52:
        /* <DEDUP_REMOVED lines=9> */
.L_x_55:
[----:B------:R-:W-:Y:S05]  /*2ee0*/  BSYNC B1 ;  /* 0x0000000000017941 */ /* 0x000fea0003800000 */
.L_x_54:
[----:B0----5:R-:W-:Y:S01]  /*2ef0*/  IMAD.U32 R122, R222, 0x10000, RZ ;  /* 0x00010000de7a7824 */ /* 0x021fe200078e00ff */
[----:B------:R-:W-:Y:S01]  /*2f00*/  ISETP.GT.AND P1, PT, R0, 0x19, P0 ;  /* 0x000000190000780c */ /* 0x000fe20000724270 */
[----:B------:R-:W-:Y:S02]  /*2f10*/  BSSY B1, `(.L_x_56) ;  /* 0x000000a000017945 */ /* 0x000fe40003800000 */
[----:B------:R-:W-:Y:S01]  /*2f20*/  FMUL R123, R122, R19 ;  /* 0x000000137a7b7220 */ /* 0x000fe20000400000 */
[----:B------:R-:W-:-:S03]  /*2f30*/  @P2 IMAD.MOV.U32 R122, RZ, RZ, R220 ;  /* 0x000000ffff7a2224 */ /* 0x000fc600078e00dc */
[----:B------:R-:W-:-:S05]  /*2f40*/  FFMA R123, R134, R22, R123 ;  /* 0x00000016867b7223 */ /* 0x000fca000000007b */
[----:B------:R-:W-:-:S04]  /*2f50*/  F2FP.BF16.F32.PACK_AB R123, RZ, R123 ;  /* 0x0000007bff7b723e */ /* 0x000fc800000010ff */
[----:B------:R-:W-:Y:S01]  /*2f60*/  PRMT R124, R123, 0x7610, R124 ;  /* 0x000076107b7c7816 */ /* 0x000fe2000000007c */
[----:B------:R-:W-:-:S05]  /*2f70*/  @P2 IMAD.MOV.U32 R123, RZ, RZ, R221 ;  /* 0x000000ffff7b2224 */ /* 0x000fca00078e00dd */
[----:B------:R0:W-:Y:S01]  /*2f80*/  @P2 STG.E.U16 desc[UR36][R122.64+0x30], R124 ;  /* 0x0000307c7a002986 */ /* 0x0001e2000c101524 */
[----:B------:R-:W-:Y:S05]  /*2f90*/  @!P1 BRA `(.L_x_57) ;  /* 0x0000000000049947 */ /* 0x000fea0003800000 */
[----:B------:R0:W5:Y:S02]  /*2fa0*/  LDG.E.LTC128B.U16 R222, desc[UR36][R120.64+0x32] ;  /* 0x0000322478de7981 */ /* 0x000164000c1e1520 */
.L_x_57:
[----:B------:R-:W-:Y:S05]  /*2fb0*/  BSYNC B1 ;  /* 0x0000000000017941 */ /* 0x000fea0003800000 */
.L_x_56:
[----:B0----5:R-:W-:Y:S01]  /*2fc0*/  SHF.L.U32 R122, R222, 0x10, RZ ;  /* 0x00000010de7a7819 */ /* 0x021fe200000006ff */
[----:B------:R-:W-:Y:S01]  /*2fd0*/  @P1 IMAD.MOV.U32 R123, RZ, RZ, R221 ;  /* 0x000000ffff7b1224 */ /* 0x000fe200078e00dd */
[----:B------:R-:W-:Y:S01]  /*2fe0*/  ISETP.GT.AND P2, PT, R0, 0x20, P3 ;  /* 0x000000200000780c */ /* 0x000fe20001f44270 */
[----:B------:R-:W-:Y:S02]  /*2ff0*/  BSSY B1, `(.L_x_58) ;  /* 0x0000009000017945 */ /* 0x000fe40003800000 */
        /* <DEDUP_REMOVED lines=8> */
.L_x_59:
[----:B------:R-:W-:Y:S05]  /*3080*/  BSYNC B1 ;  /* 0x0000000000017941 */ /* 0x000fea0003800000 */
.L_x_58:
        /* <DEDUP_REMOVED lines=9> */
.L_x_61:
[----:B------:R-:W-:Y:S05]  /*3120*/  BSYNC B1 ;  /* 0x0000000000017941 */ /* 0x000fea0003800000 */
.L_x_60:
        /* <DEDUP_REMOVED lines=9> */
.L_x_63:
[----:B------:R-:W-:Y:S05]  /*31c0*/  BSYNC B1 ;  /* 0x0000000000017941 */ /* 0x000fea0003800000 */
.L_x_62:
        /* <DEDUP_REMOVED lines=12> */
.L_x_65:
[----:B------:R-:W-:Y:S05]  /*3290*/  BSYNC B1 ;  /* 0x0000000000017941 */ /* 0x000fea0003800000 */
.L_x_64:
[----:B0----5:R-:W-:Y:S01]  /*32a0*/  IMAD.U32 R122, R222, 0x10000, RZ ;  /* 0x00010000de7a7824 */ /* 0x021fe200078e00ff */
[----:B------:R-:W-:Y:S01]  /*32b0*/  ISETP.GT.AND P2, PT, R0, 0x28, P3 ;  /* 0x000000280000780c */ /* 0x000fe20001f44270 */
[----:B------:R-:W-:Y:S01]  /*32c0*/  @P1 IMAD.MOV.U32 R123, RZ, RZ, R221 ;  /* 0x000000ffff7b1224 */ /* 0x000fe200078e00dd */
[----:B------:R-:W-:Y:S01]  /*32d0*/  BSSY B1, `(.L_x_66) ;  /* 0x0000009000017945 */ /* 0x000fe20003800000 */
[----:B------:R-:W-:-:S04]  /*32e0*/  FMUL R122, R122, R19 ;  /* 0x000000137a7a7220 */ /* 0x000fc80000400000 */
[----:B------:R-:W-:-:S05]  /*32f0*/  FFMA R122, R139, R22, R122 ;  /* 0x000000168b7a7223 */ /* 0x000fca000000007a */
[----:B------:R-:W-:-:S04]  /*3300*/  F2FP.BF16.F32.PACK_AB R122, RZ, R122 ;  /* 0x0000007aff7a723e */ /* 0x000fc800000010ff */
[----:B------:R-:W-:Y:S02]  /*3310*/  PRMT R124, R122, 0x7610, R124 ;  /* 0x000076107a7c7816 */ /* 0x000fe4000000007c */
[----:B------:R-:W-:-:S05]  /*3320*/  @P1 MOV R122, R220 ;  /* 0x000000dc007a1202 */ /* 0x000fca0000000f00 */
[----:B------:R0:W-:Y:S01]  /*3330*/  @P1 STG.E.U16 desc[UR36][R122.64+0x42], R124 ;  /* 0x0000427c7a001986 */ /* 0x0001e2000c101524 */
[----:B------:R-:W-:Y:S05]  /*3340*/  @!P2 BRA `(.L_x_67) ;  /* 0x000000000004a947 */ /* 0x000fea0003800000 */
[----:B------:R0:W5:Y:S02]  /*3350*/  LDG.E.LTC128B.U16 R222, desc[UR36][R216.64+0x50] ;  /* 0x00005024d8de7981 */ /* 0x000164000c1e1520 */
.L_x_67:
[----:B------:R-:W-:Y:S05]  /*3360*/  BSYNC B1 ;  /* 0x0000000000017941 */ /* 0x000fea0003800000 */
.L_x_66:
        /* <DEDUP_REMOVED lines=9> */
.L_x_69:
[----:B------:R-:W-:Y:S05]  /*3400*/  BSYNC B1 ;  /* 0x0000000000017941 */ /* 0x000fea0003800000 */
.L_x_68:
        /* <DEDUP_REMOVED lines=9> */
.L_x_71:
[----:B------:R-:W-:Y:S05]  /*34a0*/  BSYNC B1 ;  /* 0x0000000000017941 */ /* 0x000fea0003800000 */
.L_x_70:
        /* <DEDUP_REMOVED lines=12> */
.L_x_73:
[----:B------:R-:W-:Y:S05]  /*3570*/  BSYNC B1 ;  /* 0x0000000000017941 */ /* 0x000fea0003800000 */
.L_x_72:
[----:B0----5:R-:W-:Y:S01]  /*3580*/  IMAD.U32 R122, R222, 0x10000, RZ ;  /* 0x00010000de7a7824 */ /* 0x021fe200078e00ff */
[----:B------:R-:W-:Y:S01]  /*3590*/  @P1 MOV R123, R221 ;  /* 0x000000dd007b1202 */ /* 0x000fe20000000f00 */
[----:B------:R-:W-:Y:S01]  /*35a0*/  BSSY B1, `(.L_x_74) ;  /* 0x000000a000017945 */ /* 0x000fe20003800000 */
[----:B------:R-:W-:Y:S01]  /*35b0*/  ISETP.GT.AND P2, PT, R0, 0x30, P3 ;  /* 0x000000300000780c */ /* 0x000fe20001f44270 */
        /* <DEDUP_REMOVED lines=8> */
.L_x_75:
[----:B------:R-:W-:Y:S05]  /*3640*/  BSYNC B1 ;  /* 0x0000000000017941 */ /* 0x000fea0003800000 */
.L_x_74:
        /* <DEDUP_REMOVED lines=9> */
.L_x_77:
[----:B------:R-:W-:Y:S05]  /*36e0*/  BSYNC B1 ;  /* 0x0000000000017941 */ /* 0x000fea0003800000 */
.L_x_76:
        /* <DEDUP_REMOVED lines=9> */
.L_x_79:
[----:B------:R-:W-:Y:S05]  /*3780*/  BSYNC B1 ;  /* 0x0000000000017941 */ /* 0x000fea0003800000 */
.L_x_78:
        /* <DEDUP_REMOVED lines=12> */
.L_x_81:
[----:B------:R-:W-:Y:S05]  /*3850*/  BSYNC B1 ;  /* 0x0000000000017941 */ /* 0x000fea0003800000 */
.L_x_80:
        /* <DEDUP_REMOVED lines=12> */
.L_x_83:
[----:B------:R-:W-:Y:S05]  /*3920*/  BSYNC B1 ;  /* 0x0000000000017941 */ /* 0x000fea0003800000 */
.L_x_82:
[----:B0----5:R-:W-:Y:S01]  /*3930*/  SHF.L.U32 R122, R222, 0x10, RZ ;  /* 0x00000010de7a7819 */ /* 0x021fe200000006ff */
[----:B------:R-:W-:Y:S01]  /*3940*/  BSSY B1, `(.L_x_84) ;  /* 0x0000008000017945 */ /* 0x000fe20003800000 */
[----:B------:R-:W-:-:S03]  /*3950*/  ISETP.GT.AND P1, PT, R0, 0x39, P3 ;  /* 0x000000390000780c */ /* 0x000fc60001f24270 */
[----:B------:R-:W-:-:S04]  /*3960*/  FMUL R123, R122, R19 ;  /* 0x000000137a7b7220 */ /* 0x000fc80000400000 */
[----:B------:R-:W-:-:S05]  /*3970*/  FFMA R123, R148, R22, R123 ;  /* 0x00000016947b7223 */ /* 0x000fca000000007b */
[----:B------:R-:W-:-:S05]  /*3980*/  F2FP.BF16.F32.PACK_AB R123, RZ, R123 ;  /* 0x0000007bff7b723e */ /* 0x000fca00000010ff */
[----:B------:R0:W-:Y:S01]  /*3990*/  @P2 STG.E.U16 desc[UR36][R20.64+0x70], R123 ;  /* 0x0000707b14002986 */ /* 0x0001e2000c101524 */
[----:B------:R-:W-:Y:S05]  /*39a0*/  @!P1 BRA `(.L_x_85) ;  /* 0x0000000000049947 */ /* 0x000fea0003800000 */
[----:B------:R0:W5:Y:S02]  /*39b0*/  LDG.E.LTC128B.U16 R222, desc[UR36][R216.64+0x72] ;  /* 0x00007224d8de7981 */ /* 0x000164000c1e1520 */
.L_x_85:
[----:B------:R-:W-:Y:S05]  /*39c0*/  BSYNC B1 ;  /* 0x0000000000017941 */ /* 0x000fea0003800000 */
.L_x_84:
        /* <DEDUP_REMOVED lines=9> */
.L_x_87:
[----:B------:R-:W-:Y:S05]  /*3a60*/  BSYNC B1 ;  /* 0x0000000000017941 */ /* 0x000fea0003800000 */
.L_x_86:
        /* <DEDUP_REMOVED lines=12> */
.L_x_89:
[----:B------:R-:W-:Y:S05]  /*3b30*/  BSYNC B1 ;  /* 0x0000000000017941 */ /* 0x000fea0003800000 */
.L_x_88:
        /* <DEDUP_REMOVED lines=12> */
.L_x_91:
[----:B------:R-:W-:Y:S05]  /*3c00*/  BSYNC B1 ;  /* 0x0000000000017941 */ /* 0x000fea0003800000 */
.L_x_90:
        /* <DEDUP_REMOVED lines=9> */
.L_x_93:
[----:B------:R-:W-:Y:S05]  /*3ca0*/  BSYNC B1 ;  /* 0x0000000000017941 */ /* 0x000fea0003800000 */
.L_x_92:
[----:B-----5:R-:W-:Y:S01]  /*3cb0*/  SHF.L.U32 R122, R222, 0x10, RZ ;  /* 0x00000010de7a7819 */ /* 0x020fe200000006ff */
        /* <DEDUP_REMOVED lines=8> */
.L_x_95:
[----:B------:R-:W-:Y:S05]  /*3d40*/  BSYNC B1 ;  /* 0x0000000000017941 */ /* 0x000fea0003800000 */
.L_x_94:
        /* <DEDUP_REMOVED lines=12> */
.L_x_97:
[----:B------:R-:W-:Y:S05]  /*3e10*/  BSYNC B1 ;  /* 0x0000000000017941 */ /* 0x000fea0003800000 */
.L_x_96:
        /* <DEDUP_REMOVED lines=12> */
.L_x_99:
[----:B------:R-:W-:Y:S05]  /*3ee0*/  BSYNC B1 ;  /* 0x0000000000017941 */ /* 0x000fea0003800000 */
.L_x_98:
        /* <DEDUP_REMOVED lines=9> */
.L_x_101:
[----:B------:R-:W-:Y:S05]  /*3f80*/  BSYNC B1 ;  /* 0x0000000000017941 */ /* 0x000fea0003800000 */
.L_x_100:
        /* <DEDUP_REMOVED lines=9> */
.L_x_103:
[----:B------:R-:W-:Y:S05]  /*4020*/  BSYNC B1 ;  /* 0x0000000000017941 */ /* 0x000fea0003800000 */
.L_x_102:
[----:B0----5:R-:W-:Y:S01]  /*4030*/  SHF.L.U32 R122, R222, 0x10, RZ ;  /* 0x00000010de7a7819 */ /* 0x021fe200000006ff */
[----:B------:R-:W-:Y:S01]  /*4040*/  BSSY B1, `(.L_x_104) ;  /* 0x000000b000017945 */ /* 0x000fe20003800000 */
[----:B------:R-:W-:-:S03]  /*4050*/  ISETP.GT.AND P1, PT, R0, 0x49, P0 ;  /* 0x000000490000780c */ /* 0x000fc60000724270 */
        /* <DEDUP_REMOVED lines=9> */
.L_x_105:
[----:B------:R-:W-:Y:S05]  /*40f0*/  BSYNC B1 ;  /* 0x0000000000017941 */ /* 0x000fea0003800000 */
.L_x_104:
        /* <DEDUP_REMOVED lines=12> */
.L_x_107:
[----:B------:R-:W-:Y:S05]  /*41c0*/  BSYNC B1 ;  /* 0x0000000000017941 */ /* 0x000fea0003800000 */
.L_x_106:
        /* <DEDUP_REMOVED lines=9> */
.L_x_109:
[----:B------:R-:W-:Y:S05]  /*4260*/  BSYNC B1 ;  /* 0x0000000000017941 */ /* 0x000fea0003800000 */
.L_x_108:
        /* <DEDUP_REMOVED lines=9> */
.L_x_111:
[----:B------:R-:W-:Y:S05]  /*4300*/  BSYNC B1 ;  /* 0x0000000000017941 */ /* 0x000fea0003800000 */
.L_x_110:
[----:B0----5:R-:W-:Y:S01]  /*4310*/  IMAD.U32 R122, R222, 0x10000, RZ ;  /* 0x00010000de7a7824 */ /* 0x021fe200078e00ff */
        /* <DEDUP_REMOVED lines=11> */
.L_x_113:
[----:B------:R-:W-:Y:S05]  /*43d0*/  BSYNC B1 ;  /* 0x0000000000017941 */ /* 0x000fea0003800000 */
.L_x_112:
        /* <DEDUP_REMOVED lines=12> */
.L_x_115:
[----:B------:R-:W-:Y:S05]  /*44a0*/  BSYNC B1 ;  /* 0x0000000000017941 */ /* 0x000fea0003800000 */
.L_x_114:
        /* <DEDUP_REMOVED lines=9> */
.L_x_117:
[----:B------:R-:W-:Y:S05]  /*4540*/  BSYNC B1 ;  /* 0x0000000000017941 */ /* 0x000fea0003800000 */
.L_x_116:
        /* <DEDUP_REMOVED lines=9> */
.L_x_119:
[----:B------:R-:W-:Y:S05]  /*45e0*/  BSYNC B1 ;  /* 0x0000000000017941 */ /* 0x000fea0003800000 */
.L_x_118:
[----:B0----5:R-:W-:Y:S01]  /*45f0*/  IMAD.U32 R122, R222, 0x10000, RZ ;  /* 0x00010000de7a7824 */ /* 0x021fe200078e00ff */
[----:B------:R-:W-:Y:S01]  /*4600*/  ISETP.GT.AND P1, PT, R0, 0x59, P0 ;  /* 0x000000590000780c */ /* 0x000fe20000724270 */
[----:B------:R-:W-:Y:S02]  /*4610*/  BSSY B1, `(.L_x_120) ;  /* 0x000000a000017945 */ /* 0x000fe40003800000 */
[----:B------:R-:W-:Y:S01]  /*4620*/  FMUL R123, R122, R19 ;  /* 0x000000137a7b7220 */ /* 0x000fe20000400000 */
        /* <DEDUP_REMOVED lines=8> */
.L_x_121:
[----:B------:R-:W-:Y:S05]  /*46b0*/  BSYNC B1 ;  /* 0x0000000000017941 */ /* 0x000fea0003800000 */
.L_x_120:
        /* <DEDUP_REMOVED lines=12> */
.L_x_123:
[----:B------:R-:W-:Y:S05]  /*4780*/  BSYNC B1 ;  /* 0x0000000000017941 */ /* 0x000fea0003800000 */
.L_x_122:
        /* <DEDUP_REMOVED lines=9> */
.L_x_125:
[----:B------:R-:W-:Y:S05]  /*4820*/  BSYNC B1 ;  /* 0x0000000000017941 */ /* 0x000fea0003800000 */
.L_x_124:
        /* <DEDUP_REMOVED lines=9> */
.L_x_127:
[----:B------:R-:W-:Y:S05]  /*48c0*/  BSYNC B1 ;  /* 0x0000000000017941 */ /* 0x000fea0003800000 */
.L_x_126:
        /* <DEDUP_REMOVED lines=12> */
.L_x_129:
[----:B------:R-:W-:Y:S05]  /*4990*/  BSYNC B1 ;  /* 0x0000000000017941 */ /* 0x000fea0003800000 */
.L_x_128:
        /* <DEDUP_REMOVED lines=12> */
.L_x_131:
[----:B------:R-:W-:Y:S05]  /*4a60*/  BSYNC B1 ;  /* 0x0000000000017941 */ /* 0x000fea0003800000 */
.L_x_130:
        /* <DEDUP_REMOVED lines=9> */
.L_x_133:
[----:B------:R-:W-:Y:S05]  /*4b00*/  BSYNC B1 ;  /* 0x0000000000017941 */ /* 0x000fea0003800000 */
.L_x_132:
        /* <DEDUP_REMOVED lines=9> */
.L_x_135:
[----:B------:R-:W-:Y:S05]  /*4ba0*/  BSYNC B1 ;  /* 0x0000000000017941 */ /* 0x000fea0003800000 */
.L_x_134:
        /* <DEDUP_REMOVED lines=12> */
.L_x_137:
[----:B------:R-:W-:Y:S05]  /*4c70*/  BSYNC B1 ;  /* 0x0000000000017941 */ /* 0x000fea0003800000 */
.L_x_136:
        /* <DEDUP_REMOVED lines=12> */
.L_x_139:
[----:B------:R-:W-:Y:S05]  /*4d40*/  BSYNC B1 ;  /* 0x0000000000017941 */ /* 0x000fea0003800000 */
.L_x_138:
        /* <DEDUP_REMOVED lines=9> */
.L_x_141:
[----:B------:R-:W-:Y:S05]  /*4de0*/  BSYNC B1 ;  /* 0x0000000000017941 */ /* 0x000fea0003800000 */
.L_x_140:
        /* <DEDUP_REMOVED lines=9> */
.L_x_143:
[----:B------:R-:W-:Y:S05]  /*4e80*/  BSYNC B1 ;  /* 0x0000000000017941 */ /* 0x000fea0003800000 */
.L_x_142:
        /* <DEDUP_REMOVED lines=12> */
.L_x_145:
[----:B------:R-:W-:Y:S05]  /*4f50*/  BSYNC B1 ;  /* 0x0000000000017941 */ /* 0x000fea0003800000 */
.L_x_144:
        /* <DEDUP_REMOVED lines=12> */
.L_x_147:
[----:B------:R-:W-:Y:S05]  /*5020*/  BSYNC B1 ;  /* 0x0000000000017941 */ /* 0x000fea0003800000 */
.L_x_146:
        /* <DEDUP_REMOVED lines=9> */
.L_x_149:
[----:B------:R-:W-:Y:S05]  /*50c0*/  BSYNC B1 ;  /* 0x0000000000017941 */ /* 0x000fea0003800000 */
.L_x_148:
        /* <DEDUP_REMOVED lines=9> */
.L_x_151:
[----:B------:R-:W-:Y:S05]  /*5160*/  BSYNC B1 ;  /* 0x0000000000017941 */ /* 0x000fea0003800000 */
.L_x_150:
        /* <DEDUP_REMOVED lines=12> */
.L_x_153:
[----:B------:R-:W-:Y:S05]  /*5230*/  BSYNC B1 ;  /* 0x0000000000017941 */ /* 0x000fea0003800000 */
.L_x_152:
        /* <DEDUP_REMOVED lines=12> */
.L_x_155:
[----:B------:R-:W-:Y:S05]  /*5300*/  BSYNC B1 ;  /* 0x0000000000017941 */ /* 0x000fea0003800000 */
.L_x_154:
        /* <DEDUP_REMOVED lines=9> */
.L_x_157:
[----:B------:R-:W-:Y:S05]  /*53a0*/  BSYNC B1 ;  /* 0x0000000000017941 */ /* 0x000fea0003800000 */
.L_x_156:
        /* <DEDUP_REMOVED lines=9> */
.L_x_159:
[----:B------:R-:W-:Y:S05]  /*5440*/  BSYNC B1 ;  /* 0x0000000000017941 */ /* 0x000fea0003800000 */
.L_x_158:
        /* <DEDUP_REMOVED lines=12> */
.L_x_161:
[----:B------:R-:W-:Y:S05]  /*5510*/  BSYNC B1 ;  /* 0x0000000000017941 */ /* 0x000fea0003800000 */
.L_x_160:
        /* <DEDUP_REMOVED lines=12> */
.L_x_163:
[----:B------:R-:W-:Y:S05]  /*55e0*/  BSYNC B1 ;  /* 0x0000000000017941 */ /* 0x000fea0003800000 */
.L_x_162:
        /* <DEDUP_REMOVED lines=9> */
.L_x_165:
[----:B------:R-:W-:Y:S05]  /*5680*/  BSYNC B1 ;  /* 0x0000000000017941 */ /* 0x000fea0003800000 */
.L_x_164:
        /* <DEDUP_REMOVED lines=9> */
.L_x_167:
[----:B------:R-:W-:Y:S05]  /*5720*/  BSYNC B1 ;  /* 0x0000000000017941 */ /* 0x000fea0003800000 */
.L_x_166:
        /* <DEDUP_REMOVED lines=12> */
.L_x_169:
[----:B------:R-:W-:Y:S05]  /*57f0*/  BSYNC B1 ;  /* 0x0000000000017941 */ /* 0x000fea0003800000 */
.L_x_168:
        /* <DEDUP_REMOVED lines=12> */
.L_x_171:
[----:B------:R-:W-:Y:S05]  /*58c0*/  BSYNC B1 ;  /* 0x0000000000017941 */ /* 0x000fea0003800000 */
.L_x_170:
        /* <DEDUP_REMOVED lines=9> */
.L_x_173:
[----:B------:R-:W-:Y:S05]  /*5960*/  BSYNC B1 ;  /* 0x0000000000017941 */ /* 0x000fea0003800000 */
.L_x_172:
        /* <DEDUP_REMOVED lines=9> */
.L_x_175:
[----:B------:R-:W-:Y:S05]  /*5a00*/  BSYNC B1 ;  /* 0x0000000000017941 */ /* 0x000fea0003800000 */
.L_x_174:
        /* <DEDUP_REMOVED lines=12> */
.L_x_177:
[----:B------:R-:W-:Y:S05]  /*5ad0*/  BSYNC B1 ;  /* 0x0000000000017941 */ /* 0x000fea0003800000 */
.L_x_176:
        /* <DEDUP_REMOVED lines=12> */
.L_x_179:
[----:B------:R-:W-:Y:S05]  /*5ba0*/  BSYNC B1 ;  /* 0x0000000000017941 */ /* 0x000fea0003800000 */
.L_x_178:
        /* <DEDUP_REMOVED lines=9> */
.L_x_181:
[----:B------:R-:W-:Y:S05]  /*5c40*/  BSYNC B1 ;  /* 0x0000000000017941 */ /* 0x000fea0003800000 */
.L_x_180:
        /* <DEDUP_REMOVED lines=9> */
.L_x_183:
[----:B------:R-:W-:Y:S05]  /*5ce0*/  BSYNC B1 ;  /* 0x0000000000017941 */ /* 0x000fea0003800000 */
.L_x_182:
        /* <DEDUP_REMOVED lines=12> */
.L_x_185:
[----:B------:R-:W-:Y:S05]  /*5db0*/  BSYNC B1 ;  /* 0x0000000000017941 */ /* 0x000fea0003800000 */
.L_x_184:
        /* <DEDUP_REMOVED lines=12> */
.L_x_187:
[----:B------:R-:W-:Y:S05]  /*5e80*/  BSYNC B1 ;  /* 0x0000000000017941 */ /* 0x000fea0003800000 */
.L_x_186:
        /* <DEDUP_REMOVED lines=9> */
.L_x_189:
[----:B------:R-:W-:Y:S05]  /*5f20*/  BSYNC B1 ;  /* 0x0000000000017941 */ /* 0x000fea0003800000 */
.L_x_188:
        /* <DEDUP_REMOVED lines=9> */
.L_x_191:
[----:B------:R-:W-:Y:S05]  /*5fc0*/  BSYNC B1 ;  /* 0x0000000000017941 */ /* 0x000fea0003800000 */
.L_x_190:
        /* <DEDUP_REMOVED lines=12> */
.L_x_193:
[----:B------:R-:W-:Y:S05]  /*6090*/  BSYNC B1 ;  /* 0x0000000000017941 */ /* 0x000fea0003800000 */
.L_x_192:
        /* <DEDUP_REMOVED lines=12> */
.L_x_195:
[----:B------:R-:W-:Y:S05]  /*6160*/  BSYNC B1 ;  /* 0x0000000000017941 */ /* 0x000fea0003800000 */
.L_x_194:
        /* <DEDUP_REMOVED lines=9> */
.L_x_197:
[----:B------:R-:W-:Y:S05]  /*6200*/  BSYNC B1 ;  /* 0x0000000000017941 */ /* 0x000fea0003800000 */
.L_x_196:
        /* <DEDUP_REMOVED lines=9> */
.L_x_199:
[----:B------:R-:W-:Y:S05]  /*62a0*/  BSYNC B1 ;  /* 0x0000000000017941 */ /* 0x000fea0003800000 */
.L_x_198:
        /* <DEDUP_REMOVED lines=12> */
.L_x_201:
[----:B------:R-:W-:Y:S05]  /*6370*/  BSYNC B1 ;  /* 0x0000000000017941 */ /* 0x000fea0003800000 */
.L_x_200:
        /* <DEDUP_REMOVED lines=12> */
.L_x_203:
[----:B------:R-:W-:Y:S05]  /*6440*/  BSYNC B1 ;  /* 0x0000000000017941 */ /* 0x000fea0003800000 */
.L_x_202:
        /* <DEDUP_REMOVED lines=9> */
.L_x_205:
[----:B------:R-:W-:Y:S05]  /*64e0*/  BSYNC B1 ;  /* 0x0000000000017941 */ /* 0x000fea0003800000 */
.L_x_204:
        /* <DEDUP_REMOVED lines=9> */
.L_x_207:
[----:B------:R-:W-:Y:S05]  /*6580*/  BSYNC B1 ;  /* 0x0000000000017941 */ /* 0x000fea0003800000 */
.L_x_206:
        /* <DEDUP_REMOVED lines=12> */
.L_x_209:
[----:B------:R-:W-:Y:S05]  /*6650*/  BSYNC B1 ;  /* 0x0000000000017941 */ /* 0x000fea0003800000 */
.L_x_208:
        /* <DEDUP_REMOVED lines=12> */
.L_x_211:
[----:B------:R-:W-:Y:S05]  /*6720*/  BSYNC B1 ;  /* 0x0000000000017941 */ /* 0x000fea0003800000 */
.L_x_210:
        /* <DEDUP_REMOVED lines=9> */
.L_x_213:
[----:B------:R-:W-:Y:S05]  /*67c0*/  BSYNC B1 ;  /* 0x0000000000017941 */ /* 0x000fea0003800000 */
.L_x_212:
        /* <DEDUP_REMOVED lines=9> */
.L_x_215:
[----:B------:R-:W-:Y:S05]  /*6860*/  BSYNC B1 ;  /* 0x0000000000017941 */ /* 0x000fea0003800000 */
.L_x_214:
[----:B0----5:R-:W-:Y:S01]  /*6870*/  IMAD.U32 R122, R222, 0x10000, RZ ;  /* 0x00010000de7a7824 */ /* 0x021fe200078e00ff */
[----:B------:R-:W-:Y:S01]  /*6880*/  ISETP.GT.AND P1, PT, R0, 0xb9, P0 ;  /* 0x000000b90000780c */ /* 0x000fe20000724270 */
[----:B------:R-:W-:Y:S01]  /*6890*/  BSSY B1, `(.L_x_216) ;  /* 0x000000b000017945 */ /* 0x000fe20003800000 */
[----:B------:R-:W-:Y:S01]  /*68a0*/  IADD3 R127, P0, R23, 0x80, RZ ;  /* 0x00000080177f7810 */ /* 0x000fe20007f1e0ff */
        /* <DEDUP_REMOVED lines=9> */
.L_x_217:
[----:B------:R-:W-:Y:S05]  /*6940*/  BSYNC B1 ;  /* 0x0000000000017941 */ /* 0x000fea0003800000 */
.L_x_216:
[----:B0-2-45:R-:W-:Y:S01]  /*6950*/  IMAD.U32 R120, R222, 0x10000, RZ ;  /* 0x00010000de787824 */ /* 0x035fe200078e00ff */
[----:B------:R-:W-:Y:S01]  /*6960*/  BSSY B1, `(.L_x_218) ;  /* 0x0000011000017945 */ /* 0x000fe20003800000 */
[----:B------:R-:W-:Y:S01]  /*6970*/  IMAD.X R23, RZ, RZ, UR11, P0 ;  /* 0x0000000bff177e24 */ /* 0x000fe200080e06ff */
[----:B------:R-:W-:Y:S01]  /*6980*/  ISETP.GT.AND P0, PT, R3, 0x80, PT ;  /* 0x000000800300780c */ /* 0x000fe20003f04270 */
[----:B------:R-:W-:Y:S02]  /*6990*/  FMUL R120, R120, R19 ;  /* 0x0000001378787220 */ /* 0x000fe40000400000 */
[----:B------:R-:W-:Y:S01]  /*69a0*/  IMAD R122, R23, R8, RZ ;  /* 0x00000008177a7224 */ /* 0x000fe200078e02ff */
[----:B------:R-:W-:Y:S01]  /*69b0*/  ISETP.GT.AND P4, PT, R0, RZ, P0 ;  /* 0x000000ff0000720c */ /* 0x000fe20000784270 */
[----:B------:R-:W-:Y:S01]  /*69c0*/  FFMA R215, R215, R22, R120 ;  /* 0x00000016d7d77223 */ /* 0x000fe20000000078 */
[----:B------:R-:W-:-:S04]  /*69d0*/  IMAD.WIDE.U32 R120, R127, R8, R14 ;  /* 0x000000087f787225 */ /* 0x000fc800078e000e */
[----:B------:R-:W-:Y:S01]  /*69e0*/  F2FP.BF16.F32.PACK_AB R215, RZ, R215 ;  /* 0x000000d7ffd7723e */ /* 0x000fe200000010ff */
[----:B------:R-:W-:Y:S01]  /*69f0*/  IMAD R125, R127, R9, R122 ;  /* 0x000000097f7d7224 */ /* 0x000fe200078e027a */
[----:B------:R-:W-:-:S03]  /*6a00*/  LEA R122, P2, R120, R10, 0x1 ;  /* 0x0000000a787a7211 */ /* 0x000fc600078408ff */
[----:B------:R0:W-:Y:S01]  /*6a10*/  @P1 STG.E.U16 desc[UR36][R220.64+0x172], R215 ;  /* 0x000172d7dc001986 */ /* 0x0001e2000c101524 */
[----:B------:R-:W-:-:S04]  /*6a20*/  IADD3 R9, R121, R125, RZ ;  /* 0x0000007d79097210 */ /* 0x000fc80007ffe0ff */
[----:B------:R-:W-:Y:S01]  /*6a30*/  LEA.HI.X R123, R120, R11, R9, 0x1, P2 ;  /* 0x0000000b787b7211 */ /* 0x000fe200010f0c09 */
[----:B------:R-:W-:Y:S01]  /*6a40*/  IMAD.WIDE.U32 R120, R127, R8, R4 ;  /* 0x000000087f787225 */ /* 0x000fe200078e0004 */
[----:B------:R-:W-:Y:S06]  /*6a50*/  @!P4 BRA `(.L_x_219) ;  /* 0x000000000004c947 */ /* 0x000fec0003800000 */
[----:B------:R2:W5:Y:S02]  /*6a60*/  LDG.E.LTC128B.U16 R222, desc[UR36][R122.64] ;  /* 0x000000247ade7981 */ /* 0x000564000c1e1520 */
.L_x_219:
[----:B------:R-:W-:Y:S05]  /*6a70*/  BSYNC B1 ;  /* 0x0000000000017941 */ /* 0x000fea0003800000 */
.L_x_218:
[----:B--2--5:R-:W-:Y:S01]  /*6a80*/  IMAD.U32 R122, R222, 0x10000, RZ ;  /* 0x00010000de7a7824 */ /* 0x024fe200078e00ff */
[----:B------:R-:W-:Y:S01]  /*6a90*/  ISETP.GT.AND P2, PT, R0, 0x1, P0 ;  /* 0x000000010000780c */ /* 0x000fe20000744270 */
[----:B------:R-:W-:Y:S01]  /*6aa0*/  IMAD.IADD R121, R125, 0x1, R121 ;  /* 0x000000017d797824 */ /* 0x000fe200078e0279 */
[----:B------:R-:W-:Y:S01]  /*6ab0*/  BSSY B1, `(.L_x_220) ;  /* 0x0000010000017945 */ /* 0x000fe20003800000 */
[----:B------:R-:W-:Y:S01]  /*6ac0*/  FMUL R9, R122, R19 ;  /* 0x000000137a097220 */ /* 0x000fe20000400000 */
[----:B------:R-:W-:Y:S02]  /*6ad0*/  IMAD.U32 R23, RZ, RZ, UR6 ;  /* 0x00000006ff177e24 */ /* 0x000fe4000f8e00ff */
[----:B------:R-:W-:-:S04]  /*6ae0*/  IMAD.WIDE.U32 R122, R6, UR43, R120 ;  /* 0x0000002b067a7c25 */ /* 0x000fc8000f8e0078 */
[----:B------:R-:W-:Y:S01]  /*6af0*/  FFMA R9, R24, R22, R9 ;  /* 0x0000001618097223 */ /* 0x000fe20000000009 */
[----:B------:R-:W-:Y:S01]  /*6b00*/  LEA R20, P1, R23, R20, 0x8 ;  /* 0x0000001417147211 */ /* 0x000fe200078240ff */
[----:B------:R-:W-:Y:S01]  /*6b10*/  IMAD.U32 R121, RZ, RZ, UR6 ;  /* 0x00000006ff797e24 */ /* 0x000fe2000f8e00ff */
[----:B------:R-:W-:Y:S01]  /*6b20*/  LEA R120, P3, R122, R10, 0x1 ;  /* 0x0000000a7a787211 */ /* 0x000fe200078608ff */
[----:B------:R-:W-:Y:S01]  /*6b30*/  IMAD.U32 R24, RZ, RZ, UR7 ;  /* 0x00000007ff187e24 */ /* 0x000fe2000f8e00ff */
[----:B------:R-:W-:Y:S01]  /*6b40*/  F2FP.BF16.F32.PACK_AB R9, RZ, R9 ;  /* 0x00000009ff09723e */ /* 0x000fe200000010ff */
[----:B------:R-:W-:-:S03]  /*6b50*/  IMAD.IADD R23, R7, 0x1, R123 ;  /* 0x0000000107177824 */ /* 0x000fc600078e027b */
[----:B------:R-:W-:Y:S02]  /*6b60*/  LEA.HI.X R21, R121, R21, R24, 0x8, P1 ;  /* 0x0000001579157211 */ /* 0x000fe400008f4418 */
[----:B------:R-:W-:-:S03]  /*6b70*/  LEA.HI.X R121, R122, R11, R23, 0x1, P3 ;  /* 0x0000000b7a797211 */ /* 0x000fc600018f0c17 */
[----:B------:R2:W-:Y:S01]  /*6b80*/  @P4 STG.E.U16 desc[UR36][R20.64], R9 ;  /* 0x0000000914004986 */ /* 0x0005e2000c101524 */
[----:B------:R-:W-:Y:S05]  /*6b90*/  @!P2 BRA `(.L_x_221) ;  /* 0x000000000004a947 */ /* 0x000fea0003800000 */
[----:B------:R4:W5:Y:S02]  /*6ba0*/  LDG.E.LTC128B.U16 R222, desc[UR36][R120.64+0x2] ;  /* 0x0000022478de7981 */ /* 0x000964000c1e1520 */
.L_x_221:
[----:B------:R-:W-:Y:S05]  /*6bb0*/  BSYNC B1 ;  /* 0x0000000000017941 */ /* 0x000fea0003800000 */
.L_x_220:
[----:B-----5:R-:W-:Y:S01]  /*6bc0*/  IMAD.U32 R14, R222, 0x10000, RZ ;  /* 0x00010000de0e7824 */ /* 0x020fe200078e00ff */
[----:B------:R-:W-:Y:S01]  /*6bd0*/  ISETP.GT.AND P1, PT, R3, 0x88, PT ;  /* 0x000000880300780c */ /* 0x000fe20003f24270 */
[----:B--2---:R-:W-:Y:S01]  /*6be0*/  IMAD.WIDE.U32 R8, R127, R8, R218 ;  /* 0x000000087f087225 */ /* 0x004fe200078e00da */
[----:B------:R-:W-:Y:S03]  /*6bf0*/  BSSY B1, `(.L_x_222) ;  /* 0x0000010000017945 */ /* 0x000fe60003800000 */
[----:B------:R-:W-:Y:S01]  /*6c00*/  FMUL R14, R14, R19 ;  /* 0x000000130e0e7220 */ /* 0x000fe20000400000 */
[----:B------:R-:W-:Y:S01]  /*6c10*/  ISETP.GT.AND P3, PT, R0, RZ, P1 ;  /* 0x000000ff0000720c */ /* 0x000fe20000f64270 */
[----:B------:R-:W-:Y:S01]  /*6c20*/  IMAD.IADD R125, R125, 0x1, R9 ;  /* 0x000000017d7d7824 */ /* 0x000fe200078e0209 */
[----:B------:R-:W-:Y:S01]  /*6c30*/  IADD3 R13, P4, R12, R8, RZ ;  /* 0x000000080c0d7210 */ /* 0x000fe20007f9e0ff */
[----:B------:R-:W-:Y:S01]  /*6c40*/  FFMA R14, R25, R22, R14 ;  /* 0x00000016190e7223 */ /* 0x000fe2000000000e */
[----:B------:R-:W-:-:S04]  /*6c50*/  IADD3 R12, P5, R4, R8, RZ ;  /* 0x00000008040c7210 */ /* 0x000fc80007fbe0ff */
[----:B------:R-:W-:Y:S02]  /*6c60*/  F2FP.BF16.F32.PACK_AB R3, RZ, R14 ;  /* 0x0000000eff03723e */ /* 0x000fe400000010ff */
[----:B------:R-:W-:Y:S01]  /*6c70*/  IADD3.X R14, R125, R15, RZ, P4, !PT ;  /* 0x0000000f7d0e7210 */ /* 0x000fe200027fe4ff */
[----:B------:R-:W-:Y:S01]  /*6c80*/  @P2 IMAD.MOV.U32 R15, RZ, RZ, R21 ;  /* 0x000000ffff0f2224 */ /* 0x000fe200078e0015 */
[----:B------:R-:W-:-:S04]  /*6c90*/  LEA R8, P4, R13, R10, 0x1 ;  /* 0x0000000a0d087211 */ /* 0x000fc800078808ff */
[----:B------:R-:W-:Y:S01]  /*6ca0*/  LEA.HI.X R9, R13, R11, R14, 0x1, P4 ;  /* 0x0000000b0d097211 */ /* 0x000fe200020f0c0e */
[----:B------:R-:W-:-:S05]  /*6cb0*/  @P2 IMAD.MOV.U32 R14, RZ, RZ, R20 ;  /* 0x000000ffff0e2224 */ /* 0x000fca00078e0014 */
[----:B------:R2:W-:Y:S01]  /*6cc0*/  @P2 STG.E.U16 desc[UR36][R14.64+0x2], R3 ;  /* 0x000002030e002986 */ /* 0x0005e2000c101524 */
[----:B------:R-:W-:Y:S05]  /*6cd0*/  @!P3 BRA `(.L_x_223) ;  /* 0x000000000004b947 */ /* 0x000fea0003800000 */
[----:B------:R0:W5:Y:S02]  /*6ce0*/  LDG.E.LTC128B.U16 R222, desc[UR36][R8.64] ;  /* 0x0000002408de7981 */ /* 0x000164000c1e1520 */
.L_x_223:
[----:B------:R-:W-:Y:S05]  /*6cf0*/  BSYNC B1 ;  /* 0x0000000000017941 */ /* 0x000fea0003800000 */
.L_x_222:
[----:B-----5:R-:W-:Y:S01]  /*6d00*/  IMAD.U32 R4, R222, 0x10000, RZ ;  /* 0x00010000de047824 */ /* 0x020fe200078e00ff */
[----:B------:R-:W-:Y:S01]  /*6d10*/  BSSY B1, `(.L_x_224) ;  /* 0x000000f000017945 */ /* 0x000fe20003800000 */
[----:B------:R-:W-:Y:S01]  /*6d20*/  IMAD.X R13, R5, 0x1, R125, P5 ;  /* 0x00000001050d7824 */ /* 0x000fe200028e067d */
[----:B------:R-:W-:Y:S01]  /*6d30*/  ISETP.GT.AND P5, PT, R0, 0x1, P1 ;  /* 0x000000010000780c */ /* 0x000fe20000fa4270 */
[----:B--2---:R-:W-:Y:S01]  /*6d40*/  FMUL R3, R4, R19 ;  /* 0x0000001304037220 */ /* 0x004fe20000400000 */
[----:B------:R-:W-:Y:S01]  /*6d50*/  IADD3 R4, P2, R20, R223, RZ ;  /* 0x000000df14047210 */ /* 0x000fe20007f5e0ff */
[----:B0-----:R-:W-:-:S04]  /*6d60*/  IMAD.WIDE.U32 R8, R6, UR43, R12 ;  /* 0x0000002b06087c25 */ /* 0x001fc8000f8e000c */
[----:B------:R-:W-:Y:S01]  /*6d70*/  FFMA R3, R26, R22, R3 ;  /* 0x000000161a037223 */ /* 0x000fe20000000003 */
[----:B------:R-:W-:Y:S01]  /*6d80*/  IMAD.X R5, R21, 0x1, R225, P2 ;  /* 0x0000000115057824 */ /* 0x000fe200010e06e1 */
[----:B------:R-:W-:Y:S01]  /*6d90*/  LEA R10, P4, R8, R10, 0x1 ;  /* 0x0000000a080a7211 */ /* 0x000fe200078808ff */
[----:B------:R-:W-:Y:S02]  /*6da0*/  IMAD.IADD R7, R7, 0x1, R9 ;  /* 0x0000000107077824 */ /* 0x000fe400078e0209 */
[----:B------:R-:W-:-:S03]  /*6db0*/  F2FP.BF16.F32.PACK_AB R3, RZ, R3 ;  /* 0x00000003ff03723e */ /* 0x000fc600000010ff */
[----:B------:R-:W-:Y:S02]  /*6dc0*/  LEA.HI.X R11, R8, R11, R7, 0x1, P4 ;  /* 0x0000000b080b7211 */ /* 0x000fe400020f0c07 */
[----:B------:R0:W-:Y:S01]  /*6dd0*/  @P3 STG.E.U16 desc[UR36][R4.64], R3 ;  /* 0x0000000304003986 */ /* 0x0001e2000c101524 */
[----:B------:R-:W-:Y:S05]  /*6de0*/  @!P5 BRA `(.L_x_225) ;  /* 0x000000000004d947 */ /* 0x000fea0003800000 */
[----:B------:R2:W5:Y:S02]  /*6df0*/  LDG.E.LTC128B.U16 R222, desc[UR36][R10.64+0x2] ;  /* 0x000002240ade7981 */ /* 0x000564000c1e1520 */
.L_x_225:
[----:B------:R-:W-:Y:S05]  /*6e00*/  BSYNC B1 ;  /* 0x0000000000017941 */ /* 0x000fea0003800000 */
.L_x_224:
        /* <DEDUP_REMOVED lines=9> */
.L_x_227:
[----:B------:R-:W-:Y:S05]  /*6ea0*/  BSYNC B1 ;  /* 0x0000000000017941 */ /* 0x000fea0003800000 */
.L_x_226:
[----:B0----5:R-:W-:Y:S01]  /*6eb0*/  IMAD.U32 R6, R222, 0x10000, RZ ;  /* 0x00010000de067824 */ /* 0x021fe200078e00ff */
[----:B------:R-:W-:Y:S01]  /*6ec0*/  ISETP.GT.AND P3, PT, R0, 0x9, P0 ;  /* 0x000000090000780c */ /* 0x000fe20000764270 */
[----:B------:R-:W-:Y:S01]  /*6ed0*/  @P2 IMAD.MOV.U32 R7, RZ, RZ, R21 ;  /* 0x000000ffff072224 */ /* 0x000fe200078e0015 */
[----:B------:R-:W-:Y:S01]  /*6ee0*/  BSSY B1, `(.L_x_228) ;  /* 0x0000008000017945 */ /* 0x000fe20003800000 */
[----:B------:R-:W-:Y:S01]  /*6ef0*/  FMUL R3, R6, R19 ;  /* 0x0000001306037220 */ /* 0x000fe20000400000 */
[----:B------:R-:W-:-:S03]  /*6f00*/  @P2 MOV R6, R20 ;  /* 0x0000001400062202 */ /* 0x000fc60000000f00 */
[----:B------:R-:W-:-:S05]  /*6f10*/  FFMA R3, R28, R22, R3 ;  /* 0x000000161c037223 */ /* 0x000fca0000000003 */
[----:B------:R-:W-:-:S05]  /*6f20*/  F2FP.BF16.F32.PACK_AB R3, RZ, R3 ;  /* 0x00000003ff03723e */ /* 0x000fca00000010ff */
[----:B------:R0:W-:Y:S01]  /*6f30*/  @P2 STG.E.U16 desc[UR36][R6.64+0x10], R3 ;  /* 0x0000100306002986 */ /* 0x0001e2000c101524 */
[----:B------:R-:W-:Y:S05]  /*6f40*/  @!P3 BRA `(.L_x_229) ;  /* 0x000000000004b947 */ /* 0x000fea0003800000 */
[----:B------:R0:W5:Y:S02]  /*6f50*/  LDG.E.LTC128B.U16 R222, desc[UR36][R120.64+0x12] ;  /* 0x0000122478de7981 */ /* 0x000164000c1e1520 */
.L_x_229:
[----:B------:R-:W-:Y:S05]  /*6f60*/  BSYNC B1 ;  /* 0x0000000000017941 */ /* 0x000fea0003800000 */
.L_x_228:
        /* <DEDUP_REMOVED lines=12> */
.L_x_231:
[----:B------:R-:W-:Y:S05]  /*7030*/  BSYNC B1 ;  /* 0x0000000000017941 */ /* 0x000fea0003800000 */
.L_x_230:
        /* <DEDUP_REMOVED lines=9> */
.L_x_233:
[----:B------:R-:W-:Y:S05]  /*70d0*/  BSYNC B1 ;  /* 0x0000000000017941 */ /* 0x000fea0003800000 */
.L_x_232:
        /* <DEDUP_REMOVED lines=9> */
.L_x_235:
[----:B------:R-:W-:Y:S05]  /*7170*/  BSYNC B1 ;  /* 0x0000000000017941 */ /* 0x000fea0003800000 */
.L_x_234:
[----:B0----5:R-:W-:Y:S01]  /*7180*/  IMAD.U32 R6, R222, 0x10000, RZ ;  /* 0x00010000de067824 */ /* 0x021fe200078e00ff */
[----:B------:R-:W-:Y:S01]  /*7190*/  @P2 MOV R7, R21 ;  /* 0x0000001500072202 */ /* 0x000fe20000000f00 */
[----:B------:R-:W-:Y:S01]  /*71a0*/  BSSY B1, `(.L_x_236) ;  /* 0x0000009000017945 */ /* 0x000fe20003800000 */
[----:B------:R-:W-:Y:S01]  /*71b0*/  ISETP.GT.AND P3, PT, R0, 0x11, P0 ;  /* 0x000000110000780c */ /* 0x000fe20000764270 */
[----:B------:R-:W-:Y:S01]  /*71c0*/  FMUL R3, R6, R19 ;  /* 0x0000001306037220 */ /* 0x000fe20000400000 */
[----:B------:R-:W-:-:S03]  /*71d0*/  @P2 IMAD.MOV.U32 R6, RZ, RZ, R20 ;  /* 0x000000ffff062224 */ /* 0x000fc600078e0014 */
[----:B------:R-:W-:-:S05]  /*71e0*/  FFMA R3, R32, R22, R3 ;  /* 0x0000001620037223 */ /* 0x000fca0000000003 */
[----:B------:R-:W-:-:S05]  /*71f0*/  F2FP.BF16.F32.PACK_AB R3, RZ, R3 ;  /* 0x00000003ff03723e */ /* 0x000fca00000010ff */
[----:B------:R0:W-:Y:S01]  /*7200*/  @P2 STG.E.U16 desc[UR36][R6.64+0x20], R3 ;  /* 0x0000200306002986 */ /* 0x0001e2000c101524 */
[----:B------:R-:W-:Y:S05]  /*7210*/  @!P3 BRA `(.L_x_237) ;  /* 0x000000000004b947 */ /* 0x000fea0003800000 */
[----:B------:R0:W5:Y:S02]  /*7220*/  LDG.E.LTC128B.U16 R222, desc[UR36][R120.64+0x22] ;  /* 0x0000222478de7981 */ /* 0x000164000c1e1520 */
.L_x_237:
[----:B------:R-:W-:Y:S05]  /*7230*/  BSYNC B1 ;  /* 0x0000000000017941 */ /* 0x000fea0003800000 */
.L_x_236:
        /* <DEDUP_REMOVED lines=12> */
.L_x_239:
[----:B------:R-:W-:Y:S05]  /*7300*/  BSYNC B1 ;  /* 0x0000000000017941 */ /* 0x000fea0003800000 */
.L_x_238:
        /* <DEDUP_REMOVED lines=9> */
.L_x_241:
[----:B------:R-:W-:Y:S05]  /*73a0*/  BSYNC B1 ;  /* 0x0000000000017941 */ /* 0x000fea0003800000 */
.L_x_240:
        /* <DEDUP_REMOVED lines=9> */
.L_x_243:
[----:B------:R-:W-:Y:S05]  /*7440*/  BSYNC B1 ;  /* 0x0000000000017941 */ /* 0x000fea0003800000 */
.L_x_242:
        /* <DEDUP_REMOVED lines=11> */
.L_x_245:
[----:B------:R-:W-:Y:S05]  /*7500*/  BSYNC B1 ;  /* 0x0000000000017941 */ /* 0x000fea0003800000 */
.L_x_244:
        /* <DEDUP_REMOVED lines=12> */
.L_x_247:
[----:B------:R-:W-:Y:S05]  /*75d0*/  BSYNC B1 ;  /* 0x0000000000017941 */ /* 0x000fea0003800000 */
.L_x_246:
        /* <DEDUP_REMOVED lines=9> */
.L_x_249:
[----:B------:R-:W-:Y:S05]  /*7670*/  BSYNC B1 ;  /* 0x0000000000017941 */ /* 0x000fea0003800000 */
.L_x_248:
        /* <DEDUP_REMOVED lines=9> */
.L_x_251:
[----:B------:R-:W-:Y:S05]  /*7710*/  BSYNC B1 ;  /* 0x0000000000017941 */ /* 0x000fea0003800000 */
.L_x_250:
        /* <DEDUP_REMOVED lines=11> */
.L_x_253:
[----:B------:R-:W-:Y:S05]  /*77d0*/  BSYNC B1 ;  /* 0x0000000000017941 */ /* 0x000fea0003800000 */
.L_x_252:
        /* <DEDUP_REMOVED lines=12> */
.L_x_255:
[----:B------:R-:W-:Y:S05]  /*78a0*/  BSYNC B1 ;  /* 0x0000000000017941 */ /* 0x000fea0003800000 */
.L_x_254:
        /* <DEDUP_REMOVED lines=9> */
.L_x_257:
[----:B------:R-:W-:Y:S05]  /*7940*/  BSYNC B1 ;  /* 0x0000000000017941 */ /* 0x000fea0003800000 */
.L_x_256:
        /* <DEDUP_REMOVED lines=9> */
.L_x_259:
[----:B------:R-:W-:Y:S05]  /*79e0*/  BSYNC B1 ;  /* 0x0000000000017941 */ /* 0x000fea0003800000 */
.L_x_258:
        /* <DEDUP_REMOVED lines=11> */
.L_x_261:
[----:B------:R-:W-:Y:S05]  /*7aa0*/  BSYNC B1 ;  /* 0x0000000000017941 */ /* 0x000fea0003800000 */
.L_x_260:
        /* <DEDUP_REMOVED lines=12> */
.L_x_263:
[----:B------:R-:W-:Y:S05]  /*7b70*/  BSYNC B1 ;  /* 0x0000000000017941 */ /* 0x000fea0003800000 */
.L_x_262:
        /* <DEDUP_REMOVED lines=9> */
.L_x_265:
[----:B------:R-:W-:Y:S05]  /*7c10*/  BSYNC B1 ;  /* 0x0000000000017941 */ /* 0x000fea0003800000 */
.L_x_264:
        /* <DEDUP_REMOVED lines=9> */
.L_x_267:
[----:B------:R-:W-:Y:S05]  /*7cb0*/  BSYNC B1 ;  /* 0x0000000000017941 */ /* 0x000fea0003800000 */
.L_x_266:
        /* <DEDUP_REMOVED lines=11> */
.L_x_269:
[----:B------:R-:W-:Y:S05]  /*7d70*/  BSYNC B1 ;  /* 0x0000000000017941 */ /* 0x000fea0003800000 */
.L_x_268:
        /* <DEDUP_REMOVED lines=12> */
.L_x_271:
[----:B------:R-:W-:Y:S05]  /*7e40*/  BSYNC B1 ;  /* 0x0000000000017941 */ /* 0x000fea0003800000 */
.L_x_270:
        /* <DEDUP_REMOVED lines=9> */
.L_x_273:
[----:B------:R-:W-:Y:S05]  /*7ee0*/  BSYNC B1 ;  /* 0x0000000000017941 */ /* 0x000fea0003800000 */
.L_x_272:
        /* <DEDUP_REMOVED lines=9> */
.L_x_275:
[----:B------:R-:W-:Y:S05]  /*7f80*/  BSYNC B1 ;  /* 0x0000000000017941 */ /* 0x000fea0003800000 */
.L_x_274:
        /* <DEDUP_REMOVED lines=11> */
.L_x_277:
[----:B------:R-:W-:Y:S05]  /*8040*/  BSYNC B1 ;  /* 0x0000000000017941 */ /* 0x000fea0003800000 */
.L_x_276:
        /* <DEDUP_REMOVED lines=12> */
.L_x_279:
[----:B------:R-:W-:Y:S05]  /*8110*/  BSYNC B1 ;  /* 0x0000000000017941 */ /* 0x000fea0003800000 */
.L_x_278:
        /* <DEDUP_REMOVED lines=9> */
.L_x_281:
[----:B------:R-:W-:Y:S05]  /*81b0*/  BSYNC B1 ;  /* 0x0000000000017941 */ /* 0x000fea0003800000 */
.L_x_280:
        /* <DEDUP_REMOVED lines=9> */
.L_x_283:
[----:B------:R-:W-:Y:S05]  /*8250*/  BSYNC B1 ;  /* 0x0000000000017941 */ /* 0x000fea0003800000 */
.L_x_282:
        /* <DEDUP_REMOVED lines=11> */
.L_x_285:
[----:B------:R-:W-:Y:S05]  /*8310*/  BSYNC B1 ;  /* 0x0000000000017941 */ /* 0x000fea0003800000 */
.L_x_284:
        /* <DEDUP_REMOVED lines=12> */
.L_x_287:
[----:B------:R-:W-:Y:S05]  /*83e0*/  BSYNC B1 ;  /* 0x0000000000017941 */ /* 0x000fea0003800000 */
.L_x_286:
        /* <DEDUP_REMOVED lines=9> */
.L_x_289:
[----:B------:R-:W-:Y:S05]  /*8480*/  BSYNC B1 ;  /* 0x0000000000017941 */ /* 0x000fea0003800000 */
.L_x_288:
        /* <DEDUP_REMOVED lines=9> */
.L_x_291:
[----:B------:R-:W-:Y:S05]  /*8520*/  BSYNC B1 ;  /* 0x0000000000017941 */ /* 0x000fea0003800000 */
.L_x_290:
        /* <DEDUP_REMOVED lines=11> */
.L_x_293:
[----:B------:R-:W-:Y:S05]  /*85e0*/  BSYNC B1 ;  /* 0x0000000000017941 */ /* 0x000fea0003800000 */
.L_x_292:
        /* <DEDUP_REMOVED lines=12> */
.L_x_295:
[----:B------:R-:W-:Y:S05]  /*86b0*/  BSYNC B1 ;  /* 0x0000000000017941 */ /* 0x000fea0003800000 */
.L_x_294:
        /* <DEDUP_REMOVED lines=9> */
.L_x_297:
[----:B------:R-:W-:Y:S05]  /*8750*/  BSYNC B1 ;  /* 0x0000000000017941 */ /* 0x000fea0003800000 */
.L_x_296:
        /* <DEDUP_REMOVED lines=9> */
.L_x_299:
[----:B------:R-:W-:Y:S05]  /*87f0*/  BSYNC B1 ;  /* 0x0000000000017941 */ /* 0x000fea0003800000 */
.L_x_298:
        /* <DEDUP_REMOVED lines=11> */
.L_x_301:
[----:B------:R-:W-:Y:S05]  /*88b0*/  BSYNC B1 ;  /* 0x0000000000017941 */ /* 0x000fea0003800000 */
.L_x_300:
        /* <DEDUP_REMOVED lines=12> */
.L_x_303:
[----:B------:R-:W-:Y:S05]  /*8980*/  BSYNC B1 ;  /* 0x0000000000017941 */ /* 0x000fea0003800000 */
.L_x_302:
        /* <DEDUP_REMOVED lines=9> */
.L_x_305:
[----:B------:R-:W-:Y:S05]  /*8a20*/  BSYNC B1 ;  /* 0x0000000000017941 */ /* 0x000fea0003800000 */
.L_x_304:
        /* <DEDUP_REMOVED lines=9> */
.L_x_307:
[----:B------:R-:W-:Y:S05]  /*8ac0*/  BSYNC B1 ;  /* 0x0000000000017941 */ /* 0x000fea0003800000 */
.L_x_306:
        /* <DEDUP_REMOVED lines=11> */
.L_x_309:
[----:B------:R-:W-:Y:S05]  /*8b80*/  BSYNC B1 ;  /* 0x0000000000017941 */ /* 0x000fea0003800000 */
.L_x_308:
        /* <DEDUP_REMOVED lines=12> */
.L_x_311:
[----:B------:R-:W-:Y:S05]  /*8c50*/  BSYNC B1 ;  /* 0x0000000000017941 */ /* 0x000fea0003800000 */
.L_x_310:
        /* <DEDUP_REMOVED lines=9> */
.L_x_313:
[----:B------:R-:W-:Y:S05]  /*8cf0*/  BSYNC B1 ;  /* 0x0000000000017941 */ /* 0x000fea0003800000 */
.L_x_312:
        /* <DEDUP_REMOVED lines=9> */
.L_x_315:
[----:B------:R-:W-:Y:S05]  /*8d90*/  BSYNC B1 ;  /* 0x0000000000017941 */ /* 0x000fea0003800000 */
.L_x_314:
        /* <DEDUP_REMOVED lines=11> */
.L_x_317:
[----:B------:R-:W-:Y:S05]  /*8e50*/  BSYNC B1 ;  /* 0x0000000000017941 */ /* 0x000fea0003800000 */
.L_x_316:
        /* <DEDUP_REMOVED lines=12> */
.L_x_319:
[----:B------:R-:W-:Y:S05]  /*8f20*/  BSYNC B1 ;  /* 0x0000000000017941 */ /* 0x000fea0003800000 */
.L_x_318:
        /* <DEDUP_REMOVED lines=9> */
.L_x_321:
[----:B------:R-:W-:Y:S05]  /*8fc0*/  BSYNC B1 ;  /* 0x0000000000017941 */ /* 0x000fea0003800000 */
.L_x_320:
        /* <DEDUP_REMOVED lines=9> */
.L_x_323:
[----:B------:R-:W-:Y:S05]  /*9060*/  BSYNC B1 ;  /* 0x0000000000017941 */ /* 0x000fea0003800000 */
.L_x_322:
        /* <DEDUP_REMOVED lines=11> */
.L_x_325:
[----:B------:R-:W-:Y:S05]  /*9120*/  BSYNC B1 ;  /* 0x0000000000017941 */ /* 0x000fea0003800000 */
.L_x_324:
        /* <DEDUP_REMOVED lines=12> */
.L_x_327:
[----:B------:R-:W-:Y:S05]  /*91f0*/  BSYNC B1 ;  /* 0x0000000000017941 */ /* 0x000fea0003800000 */
.L_x_326:
        /* <DEDUP_REMOVED lines=9> */
.L_x_329:
[----:B------:R-:W-:Y:S05]  /*9290*/  BSYNC B1 ;  /* 0x0000000000017941 */ /* 0x000fea0003800000 */
.L_x_328:
        /* <DEDUP_REMOVED lines=9> */
.L_x_331:
[----:B------:R-:W-:Y:S05]  /*9330*/  BSYNC B1 ;  /* 0x0000000000017941 */ /* 0x000fea0003800000 */
.L_x_330:
        /* <DEDUP_REMOVED lines=11> */
.L_x_333:
[----:B------:R-:W-:Y:S05]  /*93f0*/  BSYNC B1 ;  /* 0x0000000000017941 */ /* 0x000fea0003800000 */
.L_x_332:
        /* <DEDUP_REMOVED lines=12> */
.L_x_335:
[----:B------:R-:W-:Y:S05]  /*94c0*/  BSYNC B1 ;  /* 0x0000000000017941 */ /* 0x000fea0003800000 */
.L_x_334:
        /* <DEDUP_REMOVED lines=9> */
.L_x_337:
[----:B------:R-:W-:Y:S05]  /*9560*/  BSYNC B1 ;  /* 0x0000000000017941 */ /* 0x000fea0003800000 */
.L_x_336:
        /* <DEDUP_REMOVED lines=9> */
.L_x_339:
[----:B------:R-:W-:Y:S05]  /*9600*/  BSYNC B1 ;  /* 0x0000000000017941 */ /* 0x000fea0003800000 */
.L_x_338:
        /* <DEDUP_REMOVED lines=11> */
.L_x_341:
[----:B------:R-:W-:Y:S05]  /*96c0*/  BSYNC B1 ;  /* 0x0000000000017941 */ /* 0x000fea0003800000 */
.L_x_340:
        /* <DEDUP_REMOVED lines=12> */
.L_x_343:
[----:B------:R-:W-:Y:S05]  /*9790*/  BSYNC B1 ;  /* 0x0000000000017941 */ /* 0x000fea0003800000 */
.L_x_342:
        /* <DEDUP_REMOVED lines=9> */
.L_x_345:
[----:B------:R-:W-:Y:S05]  /*9830*/  BSYNC B1 ;  /* 0x0000000000017941 */ /* 0x000fea0003800000 */
.L_x_344:
        /* <DEDUP_REMOVED lines=9> */
.L_x_347:
[----:B------:R-:W-:Y:S05]  /*98d0*/  BSYNC B1 ;  /* 0x0000000000017941 */ /* 0x000fea0003800000 */
.L_x_346:
        /* <DEDUP_REMOVED lines=11> */
.L_x_349:
[----:B------:R-:W-:Y:S05]  /*9990*/  BSYNC B1 ;  /* 0x0000000000017941 */ /* 0x000fea0003800000 */
.L_x_348:
        /* <DEDUP_REMOVED lines=12> */
.L_x_351:
[----:B------:R-:W-:Y:S05]  /*9a60*/  BSYNC B1 ;  /* 0x0000000000017941 */ /* 0x000fea0003800000 */
.L_x_350:
        /* <DEDUP_REMOVED lines=9> */
.L_x_353:
[----:B------:R-:W-:Y:S05]  /*9b00*/  BSYNC B1 ;  /* 0x0000000000017941 */ /* 0x000fea0003800000 */
.L_x_352:
        /* <DEDUP_REMOVED lines=9> */
.L_x_355:
[----:B------:R-:W-:Y:S05]  /*9ba0*/  BSYNC B1 ;  /* 0x0000000000017941 */ /* 0x000fea0003800000 */
.L_x_354:
        /* <DEDUP_REMOVED lines=11> */
.L_x_357:
[----:B------:R-:W-:Y:S05]  /*9c60*/  BSYNC B1 ;  /* 0x0000000000017941 */ /* 0x000fea0003800000 */
.L_x_356:
        /* <DEDUP_REMOVED lines=12> */
.L_x_359:
[----:B------:R-:W-:Y:S05]  /*9d30*/  BSYNC B1 ;  /* 0x0000000000017941 */ /* 0x000fea0003800000 */
.L_x_358:
        /* <DEDUP_REMOVED lines=9> */
.L_x_361:
[----:B------:R-:W-:Y:S05]  /*9dd0*/  BSYNC B1 ;  /* 0x0000000000017941 */ /* 0x000fea0003800000 */
.L_x_360:
        /* <DEDUP_REMOVED lines=9> */
.L_x_363:
[----:B------:R-:W-:Y:S05]  /*9e70*/  BSYNC B1 ;  /* 0x0000000000017941 */ /* 0x000fea0003800000 */
.L_x_362:
        /* <DEDUP_REMOVED lines=11> */
.L_x_365:
[----:B------:R-:W-:Y:S05]  /*9f30*/  BSYNC B1 ;  /* 0x0000000000017941 */ /* 0x000fea0003800000 */
.L_x_364:
        /* <DEDUP_REMOVED lines=12> */
.L_x_367:
[----:B------:R-:W-:Y:S05]  /*a000*/  BSYNC B1 ;  /* 0x0000000000017941 */ /* 0x000fea0003800000 */
.L_x_366:
        /* <DEDUP_REMOVED lines=9> */
.L_x_369:
[----:B------:R-:W-:Y:S05]  /*a0a0*/  BSYNC B1 ;  /* 0x0000000000017941 */ /* 0x000fea0003800000 */
.L_x_368:
        /* <DEDUP_REMOVED lines=9> */
.L_x_371:
[----:B------:R-:W-:Y:S05]  /*a140*/  BSYNC B1 ;  /* 0x0000000000017941 */ /* 0x000fea0003800000 */
.L_x_370:
        /* <DEDUP_REMOVED lines=11> */
.L_x_373:
[----:B------:R-:W-:Y:S05]  /*a200*/  BSYNC B1 ;  /* 0x0000000000017941 */ /* 0x000fea0003800000 */
.L_x_372:
        /* <DEDUP_REMOVED lines=12> */
.L_x_375:
[----:B------:R-:W-:Y:S05]  /*a2d0*/  BSYNC B1 ;  /* 0x0000000000017941 */ /* 0x000fea0003800000 */
.L_x_374:
        /* <DEDUP_REMOVED lines=9> */
.L_x_377:
[----:B------:R-:W-:Y:S05]  /*a370*/  BSYNC B1 ;  /* 0x0000000000017941 */ /* 0x000fea0003800000 */
.L_x_376:
        /* <DEDUP_REMOVED lines=9> */
.L_x_379:
[----:B------:R-:W-:Y:S05]  /*a410*/  BSYNC B1 ;  /* 0x0000000000017941 */ /* 0x000fea0003800000 */
.L_x_378:
        /* <DEDUP_REMOVED lines=11> */
.L_x_381:
[----:B------:R-:W-:Y:S05]  /*a4d0*/  BSYNC B1 ;  /* 0x0000000000017941 */ /* 0x000fea0003800000 */
.L_x_380:
        /* <DEDUP_REMOVED lines=12> */
.L_x_383:
[----:B------:R-:W-:Y:S05]  /*a5a0*/  BSYNC B1 ;  /* 0x0000000000017941 */ /* 0x000fea0003800000 */
.L_x_382:
        /* <DEDUP_REMOVED lines=9> */
.L_x_385:
[----:B------:R-:W-:Y:S05]  /*a640*/  BSYNC B1 ;  /* 0x0000000000017941 */ /* 0x000fea0003800000 */
.L_x_384:
        /* <DEDUP_REMOVED lines=9> */
.L_x_387:
[----:B------:R-:W-:Y:S05]  /*a6e0*/  BSYNC B1 ;  /* 0x0000000000017941 */ /* 0x000fea0003800000 */
.L_x_386:
        /* <DEDUP_REMOVED lines=11> */
.L_x_389:
[----:B------:R-:W-:Y:S05]  /*a7a0*/  BSYNC B1 ;  /* 0x0000000000017941 */ /* 0x000fea0003800000 */
.L_x_388:
        /* <DEDUP_REMOVED lines=12> */
.L_x_391:
[----:B------:R-:W-:Y:S05]  /*a870*/  BSYNC B1 ;  /* 0x0000000000017941 */ /* 0x000fea0003800000 */
.L_x_390:
        /* <DEDUP_REMOVED lines=9> */
.L_x_393:
[----:B------:R-:W-:Y:S05]  /*a910*/  BSYNC B1 ;  /* 0x0000000000017941 */ /* 0x000fea0003800000 */
.L_x_392:
        /* <DEDUP_REMOVED lines=9> */
.L_x_395:
[----:B------:R-:W-:Y:S05]  /*a9b0*/  BSYNC B1 ;  /* 0x0000000000017941 */ /* 0x000fea0003800000 */
.L_x_394:
        /* <DEDUP_REMOVED lines=11> */
.L_x_397:
[----:B------:R-:W-:Y:S05]  /*aa70*/  BSYNC B1 ;  /* 0x0000000000017941 */ /* 0x000fea0003800000 */
.L_x_396:
        /* <DEDUP_REMOVED lines=12> */
.L_x_399:
[----:B------:R-:W-:Y:S05]  /*ab40*/  BSYNC B1 ;  /* 0x0000000000017941 */ /* 0x000fea0003800000 */
.L_x_398:
        /* <DEDUP_REMOVED lines=9> */
.L_x_401:
[----:B------:R-:W-:Y:S05]  /*abe0*/  BSYNC B1 ;  /* 0x0000000000017941 */ /* 0x000fea0003800000 */
.L_x_400:
        /* <DEDUP_REMOVED lines=9> */
.L_x_403:
[----:B------:R-:W-:Y:S05]  /*ac80*/  BSYNC B1 ;  /* 0x0000000000017941 */ /* 0x000fea0003800000 */
.L_x_402:
        /* <DEDUP_REMOVED lines=11> */
.L_x_405:
[----:B------:R-:W-:Y:S05]  /*ad40*/  BSYNC B1 ;  /* 0x0000000000017941 */ /* 0x000fea0003800000 */
.L_x_404:
        /* <DEDUP_REMOVED lines=9> */
.L_x_407:
[----:B------:R-:W-:Y:S05]  /*ade0*/  BSYNC B1 ;  /* 0x0000000000017941 */ /* 0x000fea0003800000 */
.L_x_406:
        /* <DEDUP_REMOVED lines=9> */
.L_x_409:
[----:B------:R-:W-:Y:S05]  /*ae80*/  BSYNC B1 ;  /* 0x0000000000017941 */ /* 0x000fea0003800000 */
.L_x_408:
[----:B------:R-:W-:Y:S05]  /*ae90*/  @!P1 BRA `(.L_x_410) ;  /* 0x0000003400d89947 */ /* 0x000fea0003800000 */
[----:B-----5:R-:W-:-:S04]  /*aea0*/  IMAD.U32 R222, R222, 0x10000, RZ ;  /* 0x00010000dede7824 */ /* 0x020fc800078e00ff */
[----:B------:R-:W-:-:S04]  /*aeb0*/  FMUL R222, R222, R19 ;  /* 0x00000013dede7220 */ /* 0x000fc80000400000 */
[----:B------:R-:W-:-:S05]  /*aec0*/  FFMA R222, R119, R22, R222 ;  /* 0x0000001677de7223 */ /* 0x000fca00000000de */
[----:B------:R-:W-:-:S05]  /*aed0*/  F2FP.BF16.F32.PACK_AB R222, RZ, R222 ;  /* 0x000000deffde723e */ /* 0x000fca00000010ff */
[----:B------:R0:W-:Y:S01]  /*aee0*/  STG.E.U16 desc[UR36][R4.64+0x172], R222 ;  /* 0x000172de04007986 */ /* 0x0001e2000c101524 */
[----:B------:R-:W-:Y:S05]  /*aef0*/  BRA `(.L_x_410) ;  /* 0x0000003400c07947 */ /* 0x000fea0003800000 */
.L_x_29:
[----:B------:R-:W-:Y:S01]  /*af00*/  ULDC.64 UR4, c[0x0][0x5c0] ;  /* 0x0001700000047ab9 */ /* 0x000fe20000000a00 */
[-C--:B------:R-:W-:Y:S01]  /*af10*/  FMUL R120, R120, R22.reuse ;  /* 0x0000001678787220 */ /* 0x080fe20000400000 */
[----:B------:R-:W-:Y:S01]  /*af20*/  LEA R4, P0, R216, UR4, 0x1 ;  /* 0x00000004d8047c11 */ /* 0x000fe2000f8008ff */
[----:B------:R-:W-:Y:S01]  /*af30*/  FMUL R121, R121, R22 ;  /* 0x0000001679797220 */ /* 0x000fe20000400000 */
[----:B------:R-:W-:Y:S01]  /*af40*/  ISETP.GT.AND P2, PT, R3, 0x8, PT ;  /* 0x000000080300780c */ /* 0x000fe20003f44270 */
[----:B------:R-:W-:Y:S01]  /*af50*/  USHF.L.U64.HI UR4, UR6, 0x4, UR7 ;  /* 0x0000000406047899 */ /* 0x000fe20008010207 */
[----:B------:R-:W-:Y:S01]  /*af60*/  F2FP.BF16.F32.PACK_AB R120, RZ, R120 ;  /* 0x00000078ff78723e */ /* 0x000fe200000010ff */
[-C--:B------:R-:W-:Y:S01]  /*af70*/  FMUL R122, R122, R22.reuse ;  /* 0x000000167a7a7220 */ /* 0x080fe20000400000 */
[----:B------:R-:W-:Y:S01]  /*af80*/  LEA.HI.X R5, R216, UR5, R223, 0x1, P0 ;  /* 0x00000005d8057c11 */ /* 0x000fe200080f0cdf */
[----:B------:R-:W-:Y:S01]  /*af90*/  USHF.L.U32 UR5, UR6, 0x4, URZ ;  /* 0x0000000406057899 */ /* 0x000fe2000800063f */
[C---:B------:R-:W-:Y:S01]  /*afa0*/  ISETP.GT.AND P6, PT, R0.reuse, 0x1, P3 ;  /* 0x000000010000780c */ /* 0x040fe20001fc4270 */
[-C--:B------:R-:W-:Y:S01]  /*afb0*/  FMUL R123, R123, R22.reuse ;  /* 0x000000167b7b7220 */ /* 0x080fe20000400000 */
[C---:B------:R-:W-:Y:S01]  /*afc0*/  ISETP.GT.AND P4, PT, R0.reuse, 0x1, P2 ;  /* 0x000000010000780c */ /* 0x040fe20001784270 */
[----:B------:R-:W-:Y:S01]  /*afd0*/  @P1 STG.E.U16 desc[UR36][R4.64], R120 ;  /* 0x0000007804001986 */ /* 0x000fe2000c101524 */
[----:B------:R-:W-:Y:S01]  /*afe0*/  ISETP.GT.AND P1, PT, R0, RZ, P2 ;  /* 0x000000ff0000720c */ /* 0x000fe20001724270 */
[-C--:B------:R-:W-:Y:S01]  /*aff0*/  FMUL R124, R124, R22.reuse ;  /* 0x000000167c7c7220 */ /* 0x080fe20000400000 */
[----:B------:R-:W-:Y:S01]  /*b000*/  ISETP.GT.AND P0, PT, R0, 0x8, P3 ;  /* 0x000000080000780c */ /* 0x000fe20001f04270 */
[-C--:B------:R-:W-:Y:S01]  /*b010*/  FMUL R125, R125, R22.reuse ;  /* 0x000000167d7d7220 */ /* 0x080fe20000400000 */
[----:B------:R-:W-:Y:S01]  /*b020*/  IADD3 R6, P5, R4, UR5, RZ ;  /* 0x0000000504067c10 */ /* 0x000fe2000ffbe0ff */
[-C--:B------:R-:W-:Y:S01]  /*b030*/  FMUL R126, R126, R22.reuse ;  /* 0x000000167e7e7220 */ /* 0x080fe20000400000 */
[----:B------:R-:W-:Y:S01]  /*b040*/  F2FP.BF16.F32.PACK_AB R121, RZ, R121 ;  /* 0x00000079ff79723e */ /* 0x000fe200000010ff */
[----:B------:R-:W-:Y:S01]  /*b050*/  FMUL R127, R127, R22 ;  /* 0x000000167f7f7220 */ /* 0x000fe20000400000 */
[----:B------:R-:W-:Y:S01]  /*b060*/  F2FP.BF16.F32.PACK_AB R122, RZ, R122 ;  /* 0x0000007aff7a723e */ /* 0x000fe200000010ff */
[-C--:B------:R-:W-:Y:S01]  /*b070*/  FMUL R128, R128, R22.reuse ;  /* 0x0000001680807220 */ /* 0x080fe20000400000 */
[----:B------:R-:W-:Y:S01]  /*b080*/  IADD3.X R7, R5, UR4, RZ, P5, !PT ;  /* 0x0000000405077c10 */ /* 0x000fe2000affe4ff */
[----:B------:R-:W-:Y:S01]  /*b090*/  @P6 STG.E.U16 desc[UR36][R4.64+0x2], R121 ;  /* 0x0000027904006986 */ /* 0x000fe2000c101524 */
[----:B------:R-:W-:Y:S01]  /*b0a0*/  F2FP.BF16.F32.PACK_AB R123, RZ, R123 ;  /* 0x0000007bff7b723e */ /* 0x000fe200000010ff */
[----:B------:R-:W-:Y:S01]  /*b0b0*/  FMUL R129, R129, R22 ;  /* 0x0000001681817220 */ /* 0x000fe20000400000 */
[----:B------:R-:W-:Y:S01]  /*b0c0*/  F2FP.BF16.F32.PACK_AB R124, RZ, R124 ;  /* 0x0000007cff7c723e */ /* 0x000fe200000010ff */
[----:B------:R-:W-:Y:S01]  /*b0d0*/  @P1 STG.E.U16 desc[UR36][R6.64], R122 ;  /* 0x0000007a06001986 */ /* 0x000fe2000c101524 */
[----:B------:R-:W-:Y:S01]  /*b0e0*/  ISETP.GT.AND P1, PT, R0, 0x9, P2 ;  /* 0x000000090000780c */ /* 0x000fe20001724270 */
[-C--:B------:R-:W-:Y:S01]  /*b0f0*/  FMUL R130, R130, R22.reuse ;  /* 0x0000001682827220 */ /* 0x080fe20000400000 */
[C---:B------:R-:W-:Y:S01]  /*b100*/  ISETP.GT.AND P5, PT, R0.reuse, 0x10, P3 ;  /* 0x000000100000780c */ /* 0x040fe20001fa4270 */
[----:B------:R-:W-:Y:S01]  /*b110*/  @P4 STG.E.U16 desc[UR36][R6.64+0x2], R123 ;  /* 0x0000027b06004986 */ /* 0x000fe2000c101524 */
[C---:B------:R-:W-:Y:S01]  /*b120*/  ISETP.GT.AND P4, PT, R0.reuse, 0x9, P3 ;  /* 0x000000090000780c */ /* 0x040fe20001f84270 */
[-C--:B------:R-:W-:Y:S01]  /*b130*/  FMUL R131, R131, R22.reuse ;  /* 0x0000001683837220 */ /* 0x080fe20000400000 */
[----:B------:R-:W-:Y:S01]  /*b140*/  F2FP.BF16.F32.PACK_AB R125, RZ, R125 ;  /* 0x0000007dff7d723e */ /* 0x000fe200000010ff */
[----:B------:R-:W-:Y:S01]  /*b150*/  @P0 STG.E.U16 desc[UR36][R4.64+0x10], R124 ;  /* 0x0000107c04000986 */ /* 0x000fe2000c101524 */
[----:B------:R-:W-:Y:S01]  /*b160*/  ISETP.GT.AND P0, PT, R0, 0x8, P2 ;  /* 0x000000080000780c */ /* 0x000fe20001704270 */
[----:B------:R-:W-:Y:S01]  /*b170*/  FMUL R132, R132, R22 ;  /* 0x0000001684847220 */ /* 0x000fe20000400000 */
[----:B------:R-:W-:Y:S01]  /*b180*/  F2FP.BF16.F32.PACK_AB R126, RZ, R126 ;  /* 0x0000007eff7e723e */ /* 0x000fe200000010ff */
[-C--:B------:R-:W-:Y:S01]  /*b190*/  FMUL R133, R133, R22.reuse ;  /* 0x0000001685857220 */ /* 0x080fe20000400000 */
[----:B------:R-:W-:Y:S01]  /*b1a0*/  F2FP.BF16.F32.PACK_AB R127, RZ, R127 ;  /* 0x0000007fff7f723e */ /* 0x000fe200000010ff */
[----:B------:R-:W-:Y:S01]  /*b1b0*/  FMUL R134, R134, R22 ;  /* 0x0000001686867220 */ /* 0x000fe20000400000 */
[----:B------:R-:W-:Y:S01]  /*b1c0*/  F2FP.BF16.F32.PACK_AB R128, RZ, R128 ;  /* 0x00000080ff80723e */ /* 0x000fe200000010ff */
[-C--:B------:R-:W-:Y:S01]  /*b1d0*/  FMUL R135, R135, R22.reuse ;  /* 0x0000001687877220 */ /* 0x080fe20000400000 */
[----:B------:R-:W-:Y:S01]  /*b1e0*/  F2FP.BF16.F32.PACK_AB R129, RZ, R129 ;  /* 0x00000081ff81723e */ /* 0x000fe200000010ff */
[----:B------:R-:W-:Y:S01]  /*b1f0*/  @P4 STG.E.U16 desc[UR36][R4.64+0x12], R125 ;  /* 0x0000127d04004986 */ /* 0x000fe2000c101524 */
[----:B------:R-:W-:Y:S01]  /*b200*/  ISETP.GT.AND P4, PT, R0, 0x11, P3 ;  /* 0x000000110000780c */ /* 0x000fe20001f84270 */
[----:B------:R-:W-:Y:S01]  /*b210*/  FMUL R136, R136, R22 ;  /* 0x0000001688887220 */ /* 0x000fe20000400000 */
[----:B------:R-:W-:Y:S01]  /*b220*/  F2FP.BF16.F32.PACK_AB R130, RZ, R130 ;  /* 0x00000082ff82723e */ /* 0x000fe200000010ff */
        /* <DEDUP_REMOVED lines=306> */
[----:B------:R-:W-:Y:S01]  /*c550*/  FMUL R213, R213, R22 ;  /* 0x00000016d5d57220 */ /* 0x000fe20000400000 */
[----:B------:R-:W-:Y:S01]  /*c560*/  F2FP.BF16.F32.PACK_AB R207, RZ, R207 ;  /* 0x000000cfffcf723e */ /* 0x000fe200000010ff */
[----:B------:R-:W-:Y:S01]  /*c570*/  @P1 STG.E.U16 desc[UR36][R6.64+0x142], R203 ;  /* 0x000142cb06001986 */ /* 0x000fe2000c101524 */
[----:B------:R-:W-:Y:S01]  /*c580*/  F2FP.BF16.F32.PACK_AB R208, RZ, R208 ;  /* 0x000000d0ffd0723e */ /* 0x000fe200000010ff */
[----:B------:R-:W-:Y:S01]  /*c590*/  IMAD.U32 R9, RZ, RZ, UR6 ;  /* 0x00000006ff097e24 */ /* 0x000fe2000f8e00ff */
[----:B------:R-:W-:Y:S01]  /*c5a0*/  F2FP.BF16.F32.PACK_AB R209, RZ, R209 ;  /* 0x000000d1ffd1723e */ /* 0x000fe200000010ff */
[----:B------:R-:W-:Y:S01]  /*c5b0*/  @P5 STG.E.U16 desc[UR36][R4.64+0x150], R204 ;  /* 0x000150cc04005986 */ /* 0x000fe2000c101524 */
[C---:B------:R-:W-:Y:S01]  /*c5c0*/  ISETP.GT.AND P5, PT, R0.reuse, 0xa8, P2 ;  /* 0x000000a80000780c */ /* 0x040fe200017a4270 */
[----:B------:R-:W-:Y:S01]  /*c5d0*/  IMAD.U32 R10, RZ, RZ, UR7 ;  /* 0x00000007ff0a7e24 */ /* 0x000fe2000f8e00ff */
[----:B------:R-:W-:Y:S01]  /*c5e0*/  F2FP.BF16.F32.PACK_AB R210, RZ, R210 ;  /* 0x000000d2ffd2723e */ /* 0x000fe200000010ff */
[----:B------:R-:W-:Y:S01]  /*c5f0*/  @P4 STG.E.U16 desc[UR36][R4.64+0x152], R205 ;  /* 0x000152cd04004986 */ /* 0x000fe2000c101524 */
[----:B------:R-:W-:Y:S01]  /*c600*/  ISETP.GT.AND P4, PT, R0, 0xb0, P2 ;  /* 0x000000b00000780c */ /* 0x000fe20001784270 */
[-C--:B------:R-:W-:Y:S01]  /*c610*/  FMUL R214, R214, R22.reuse ;  /* 0x00000016d6d67220 */ /* 0x080fe20000400000 */
[----:B------:R-:W-:Y:S01]  /*c620*/  F2FP.BF16.F32.PACK_AB R211, RZ, R211 ;  /* 0x000000d3ffd3723e */ /* 0x000fe200000010ff */
[----:B------:R-:W-:Y:S01]  /*c630*/  FMUL R215, R215, R22 ;  /* 0x00000016d7d77220 */ /* 0x000fe20000400000 */
[----:B------:R-:W-:Y:S01]  /*c640*/  F2FP.BF16.F32.PACK_AB R212, RZ, R212 ;  /* 0x000000d4ffd4723e */ /* 0x000fe200000010ff */
[-C--:B------:R-:W-:Y:S01]  /*c650*/  FMUL R24, R24, R22.reuse ;  /* 0x0000001618187220 */ /* 0x080fe20000400000 */
[----:B------:R-:W-:Y:S01]  /*c660*/  ISETP.GT.AND P1, PT, R3, 0x80, PT ;  /* 0x000000800300780c */ /* 0x000fe20003f24270 */
[-C--:B------:R-:W-:Y:S01]  /*c670*/  FMUL R25, R25, R22.reuse ;  /* 0x0000001619197220 */ /* 0x080fe20000400000 */
[----:B------:R-:W-:Y:S01]  /*c680*/  ISETP.GT.AND P0, PT, R3, 0x88, PT ;  /* 0x000000880300780c */ /* 0x000fe20003f04270 */
[----:B------:R-:W-:Y:S01]  /*c690*/  @P5 STG.E.U16 desc[UR36][R6.64+0x150], R206 ;  /* 0x000150ce06005986 */ /* 0x000fe2000c101524 */
[C---:B------:R-:W-:Y:S01]  /*c6a0*/  ISETP.GT.AND P5, PT, R0.reuse, 0xb0, P3 ;  /* 0x000000b00000780c */ /* 0x040fe20001fa4270 */
[----:B------:R-:W-:Y:S01]  /*c6b0*/  IMAD.U32 R3, RZ, RZ, UR6 ;  /* 0x00000006ff037e24 */ /* 0x000fe2000f8e00ff */
        /* <DEDUP_REMOVED lines=16> */
[----:B------:R-:W-:Y:S01]  /*c7c0*/  LEA R8, P6, R9, R4, 0x8 ;  /* 0x0000000409087211 */ /* 0x000fe200078c40ff */
[-C--:B------:R-:W-:Y:S01]  /*c7d0*/  FMUL R31, R31, R22.reuse ;  /* 0x000000161f1f7220 */ /* 0x080fe20000400000 */
[----:B------:R-:W-:Y:S01]  /*c7e0*/  F2FP.BF16.F32.PACK_AB R27, RZ, R27 ;  /* 0x0000001bff1b723e */ /* 0x000fe200000010ff */
[----:B------:R-:W-:Y:S01]  /*c7f0*/  @P4 STG.E.U16 desc[UR36][R6.64+0x160], R210 ;  /* 0x000160d206004986 */ /* 0x000fe2000c101524 */
[----:B------:R-:W-:Y:S01]  /*c800*/  ISETP.GT.AND P4, PT, R0, 0xb8, P3 ;  /* 0x000000b80000780c */ /* 0x000fe20001f84270 */
[-C--:B------:R-:W-:Y:S01]  /*c810*/  FMUL R32, R32, R22.reuse ;  /* 0x0000001620207220 */ /* 0x080fe20000400000 */
[C---:B------:R-:W-:Y:S01]  /*c820*/  ISETP.GT.AND P3, PT, R0.reuse, 0xb9, P3 ;  /* 0x000000b90000780c */ /* 0x040fe20001f64270 */
[-C--:B------:R-:W-:Y:S01]  /*c830*/  FMUL R33, R33, R22.reuse ;  /* 0x0000001621217220 */ /* 0x080fe20000400000 */
[----:B------:R-:W-:Y:S01]  /*c840*/  LEA.HI.X R9, R3, R5, R10, 0x8, P6 ;  /* 0x0000000503097211 */ /* 0x000fe200030f440a */
[----:B------:R-:W-:Y:S01]  /*c850*/  @P5 STG.E.U16 desc[UR36][R6.64+0x162], R211 ;  /* 0x000162d306005986 */ /* 0x000fe2000c101524 */
[----:B------:R-:W-:Y:S01]  /*c860*/  ISETP.GT.AND P5, PT, R0, 0xb8, P2 ;  /* 0x000000b80000780c */ /* 0x000fe200017a4270 */
[-C--:B------:R-:W-:Y:S01]  /*c870*/  FMUL R34, R34, R22.reuse ;  /* 0x0000001622227220 */ /* 0x080fe20000400000 */
[----:B------:R-:W-:Y:S01]  /*c880*/  ISETP.GT.AND P2, PT, R0, 0xb9, P2 ;  /* 0x000000b90000780c */ /* 0x000fe20001744270 */
[----:B------:R-:W-:Y:S01]  /*c890*/  FMUL R35, R35, R22 ;  /* 0x0000001623237220 */ /* 0x000fe20000400000 */
[----:B------:R-:W-:Y:S01]  /*c8a0*/  F2FP.BF16.F32.PACK_AB R28, RZ, R28 ;  /* 0x0000001cff1c723e */ /* 0x000fe200000010ff */
[-C--:B------:R-:W-:Y:S01]  /*c8b0*/  FMUL R36, R36, R22.reuse ;  /* 0x0000001624247220 */ /* 0x080fe20000400000 */
[----:B------:R-:W-:Y:S01]  /*c8c0*/  F2FP.BF16.F32.PACK_AB R29, RZ, R29 ;  /* 0x0000001dff1d723e */ /* 0x000fe200000010ff */
[----:B------:R-:W-:Y:S01]  /*c8d0*/  @P4 STG.E.U16 desc[UR36][R4.64+0x170], R212 ;  /* 0x000170d404004986 */ /* 0x000fe2000c101524 */
[C---:B------:R-:W-:Y:S01]  /*c8e0*/  ISETP.GT.AND P4, PT, R0.reuse, RZ, P1 ;  /* 0x000000ff0000720c */ /* 0x040fe20000f84270 */
[----:B------:R-:W-:Y:S01]  /*c8f0*/  FMUL R37, R37, R22 ;  /* 0x0000001625257220 */ /* 0x000fe20000400000 */
[----:B------:R-:W-:Y:S01]  /*c900*/  F2FP.BF16.F32.PACK_AB R30, RZ, R30 ;  /* 0x0000001eff1e723e */ /* 0x000fe200000010ff */
[----:B------:R0:W-:Y:S01]  /*c910*/  @P3 STG.E.U16 desc[UR36][R4.64+0x172], R213 ;  /* 0x000172d504003986 */ /* 0x0001e2000c101524 */
[----:B------:R-:W-:Y:S01]  /*c920*/  ISETP.GT.AND P3, PT, R0, 0x1, P1 ;  /* 0x000000010000780c */ /* 0x000fe20000f64270 */
[-C--:B------:R-:W-:Y:S01]  /*c930*/  FMUL R38, R38, R22.reuse ;  /* 0x0000001626267220 */ /* 0x080fe20000400000 */
[----:B------:R-:W-:Y:S01]  /*c940*/  F2FP.BF16.F32.PACK_AB R31, RZ, R31 ;  /* 0x0000001fff1f723e */ /* 0x000fe200000010ff */
        /* <DEDUP_REMOVED lines=8> */
[----:B0-----:R-:W-:Y:S01]  /*c9d0*/  @P5 IMAD.MOV.U32 R4, RZ, RZ, R6 ;  /* 0x000000ffff045224 */ /* 0x001fe200078e0006 */
[----:B------:R-:W-:Y:S01]  /*c9e0*/  @P5 MOV R5, R7 ;  /* 0x0000000700055202 */ /* 0x000fe20000000f00 */
[----:B------:R-:W-:Y:S01]  /*c9f0*/  FMUL R43, R43, R22 ;  /* 0x000000162b2b7220 */ /* 0x000fe20000400000 */
[----:B------:R-:W-:Y:S01]  /*ca00*/  F2FP.BF16.F32.PACK_AB R36, RZ, R36 ;  /* 0x00000024ff24723e */ /* 0x000fe200000010ff */
[-C--:B------:R-:W-:Y:S01]  /*ca10*/  FMUL R44, R44, R22.reuse ;  /* 0x000000162c2c7220 */ /* 0x080fe20000400000 */
[----:B------:R-:W-:Y:S01]  /*ca20*/  F2FP.BF16.F32.PACK_AB R37, RZ, R37 ;  /* 0x00000025ff25723e */ /* 0x000fe200000010ff */
[----:B------:R0:W-:Y:S01]  /*ca30*/  @P5 STG.E.U16 desc[UR36][R4.64+0x170], R214 ;  /* 0x000170d604005986 */ /* 0x0001e2000c101524 */
[C---:B------:R-:W-:Y:S01]  /*ca40*/  ISETP.GT.AND P5, PT, R0.reuse, RZ, P0 ;  /* 0x000000ff0000720c */ /* 0x040fe200007a4270 */
[----:B------:R-:W-:Y:S01]  /*ca50*/  FMUL R45, R45, R22 ;  /* 0x000000162d2d7220 */ /* 0x000fe20000400000 */
[----:B------:R-:W-:Y:S01]  /*ca60*/  F2FP.BF16.F32.PACK_AB R38, RZ, R38 ;  /* 0x00000026ff26723e */ /* 0x000fe200000010ff */
[----:B------:R1:W-:Y:S01]  /*ca70*/  @P2 STG.E.U16 desc[UR36][R6.64+0x172], R215 ;  /* 0x000172d706002986 */ /* 0x0003e2000c101524 */
[----:B------:R-:W-:Y:S01]  /*ca80*/  ISETP.GT.AND P2, PT, R0, 0x8, P1 ;  /* 0x000000080000780c */ /* 0x000fe20000f44270 */
[-C--:B------:R-:W-:Y:S01]  /*ca90*/  FMUL R46, R46, R22.reuse ;  /* 0x000000162e2e7220 */ /* 0x080fe20000400000 */
[----:B------:R-:W-:Y:S01]  /*caa0*/  F2FP.BF16.F32.PACK_AB R39, RZ, R39 ;  /* 0x00000027ff27723e */ /* 0x000fe200000010ff */
[----:B------:R-:W-:Y:S01]  /*cab0*/  @P4 STG.E.U16 desc[UR36][R8.64], R24 ;  /* 0x0000001808004986 */ /* 0x000fe2000c101524 */
[----:B------:R-:W-:Y:S01]  /*cac0*/  ISETP.GT.AND P4, PT, R0, 0x1, P0 ;  /* 0x000000010000780c */ /* 0x000fe20000784270 */
[----:B------:R-:W-:Y:S01]  /*cad0*/  FMUL R47, R47, R22 ;  /* 0x000000162f2f7220 */ /* 0x000fe20000400000 */
[----:B------:R-:W-:Y:S01]  /*cae0*/  F2FP.BF16.F32.PACK_AB R40, RZ, R40 ;  /* 0x00000028ff28723e */ /* 0x000fe200000010ff */
[-C--:B------:R-:W-:Y:S01]  /*caf0*/  FMUL R48, R48, R22.reuse ;  /* 0x0000001630307220 */ /* 0x080fe20000400000 */
[----:B0-----:R-:W-:Y:S01]  /*cb00*/  IADD3 R4, P6, R8, UR5, RZ ;  /* 0x0000000508047c10 */ /* 0x001fe2000ffde0ff */
[----:B------:R-:W-:Y:S01]  /*cb10*/  FMUL R49, R49, R22 ;  /* 0x0000001631317220 */ /* 0x000fe20000400000 */
[----:B------:R-:W-:Y:S01]  /*cb20*/  F2FP.BF16.F32.PACK_AB R41, RZ, R41 ;  /* 0x00000029ff29723e */ /* 0x000fe200000010ff */
[--C-:B-1----:R-:W-:Y:S01]  /*cb30*/  @P3 IMAD.MOV.U32 R6, RZ, RZ, R8.reuse ;  /* 0x000000ffff063224 */ /* 0x102fe200078e0008 */
[----:B------:R-:W-:Y:S01]  /*cb40*/  IADD3.X R5, R9, UR4, RZ, P6, !PT ;  /* 0x0000000409057c10 */ /* 0x000fe2000b7fe4ff */
[--C-:B------:R-:W-:Y:S01]  /*cb50*/  @P3 IMAD.MOV.U32 R7, RZ, RZ, R9.reuse ;  /* 0x000000ffff073224 */ /* 0x100fe200078e0009 */
[----:B------:R-:W-:Y:S01]  /*cb60*/  F2FP.BF16.F32.PACK_AB R42, RZ, R42 ;  /* 0x0000002aff2a723e */ /* 0x000fe200000010ff */
[-C--:B------:R-:W-:Y:S01]  /*cb70*/  FMUL R50, R50, R22.reuse ;  /* 0x0000001632327220 */ /* 0x080fe20000400000 */
[----:B------:R-:W-:Y:S01]  /*cb80*/  F2FP.BF16.F32.PACK_AB R43, RZ, R43 ;  /* 0x0000002bff2b723e */ /* 0x000fe200000010ff */
[-C--:B------:R-:W-:Y:S01]  /*cb90*/  FMUL R51, R51, R22.reuse ;  /* 0x0000001633337220 */ /* 0x080fe20000400000 */
[----:B------:R0:W-:Y:S01]  /*cba0*/  @P3 STG.E.U16 desc[UR36][R6.64+0x2], R25 ;  /* 0x0000021906003986 */ /* 0x0001e2000c101524 */
        /* <DEDUP_REMOVED lines=11> */
[--C-:B0-----:R-:W-:Y:S01]  /*cc60*/  @P2 IMAD.MOV.U32 R6, RZ, RZ, R8.reuse ;  /* 0x000000ffff062224 */ /* 0x101fe200078e0008 */
[----:B------:R-:W-:Y:S01]  /*cc70*/  F2FP.BF16.F32.PACK_AB R47, RZ, R47 ;  /* 0x0000002fff2f723e */ /* 0x000fe200000010ff */
        /* <DEDUP_REMOVED lines=37> */
[----:B------:R-:W-:Y:S01]  /*ced0*/  @P2 MOV R7, R9 ;  /* 0x0000000900072202 */ /* 0x000fe20000000f00 */
[-C--:B------:R-:W-:Y:S01]  /*cee0*/  FMUL R67, R67, R22.reuse ;  /* 0x0000001643437220 */ /* 0x080fe20000400000 */
[----:B------:R-:W-:Y:S01]  /*cef0*/  F2FP.BF16.F32.PACK_AB R61, RZ, R61 ;  /* 0x0000003dff3d723e */ /* 0x000fe200000010ff */
        /* <DEDUP_REMOVED lines=12> */
[----:B------:R-:W-:Y:S01]  /*cfc0*/  FMUL R73, R73, R22 ;  /* 0x0000001649497220 */ /* 0x000fe20000400000 */
[----:B------:R-:W-:Y:S01]  /*cfd0*/  F2FP.BF16.F32.PACK_AB R67, RZ, R67 ;  /* 0x00000043ff43723e */ /* 0x000fe200000010ff */
[--C-:B0-----:R-:W-:Y:S01]  /*cfe0*/  @P3 IMAD.MOV.U32 R6, RZ, RZ, R8.reuse ;  /* 0x000000ffff063224 */ /* 0x101fe200078e0008 */
[----:B------:R-:W-:Y:S01]  /*cff0*/  F2FP.BF16.F32.PACK_AB R68, RZ, R68 ;  /* 0x00000044ff44723e */ /* 0x000fe200000010ff */
[--C-:B------:R-:W-:Y:S01]  /*d000*/  @P3 IMAD.MOV.U32 R7, RZ, RZ, R9.reuse ;  /* 0x000000ffff073224 */ /* 0x100fe200078e0009 */
[----:B------:R-:W-:Y:S01]  /*d010*/  F2FP.BF16.F32.PACK_AB R69, RZ, R69 ;  /* 0x00000045ff45723e */ /* 0x000fe200000010ff */
[----:B------:R-:W-:Y:S01]  /*d020*/  FMUL R74, R74, R22 ;  /* 0x000000164a4a7220 */ /* 0x000fe20000400000 */
[----:B------:R-:W-:Y:S01]  /*d030*/  F2FP.BF16.F32.PACK_AB R70, RZ, R70 ;  /* 0x00000046ff46723e */ /* 0x000fe200000010ff */
[-C--:B------:R-:W-:Y:S01]  /*d040*/  FMUL R75, R75, R22.reuse ;  /* 0x000000164b4b7220 */ /* 0x080fe20000400000 */
[----:B------:R0:W-:Y:S01]  /*d050*/  @P3 STG.E.U16 desc[UR36][R6.64+0x22], R33 ;  /* 0x0000222106003986 */ /* 0x0001e2000c101524 */
[----:B------:R-:W-:Y:S01]  /*d060*/  ISETP.GT.AND P3, PT, R0, 0x19, P1 ;  /* 0x000000190000780c */ /* 0x000fe20000f64270 */
[-C--:B------:R-:W-:Y:S01]  /*d070*/  FMUL R76, R76, R22.reuse ;  /* 0x000000164c4c7220 */ /* 0x080fe20000400000 */
[----:B------:R-:W-:Y:S01]  /*d080*/  F2FP.BF16.F32.PACK_AB R71, RZ, R71 ;  /* 0x00000047ff47723e */ /* 0x000fe200000010ff */
[----:B------:R-:W-:Y:S01]  /*d090*/  @P4 STG.E.U16 desc[UR36][R4.64+0x20], R34 ;  /* 0x0000202204004986 */ /* 0x000fe2000c101524 */
[C---:B------:R-:W-:Y:S01]  /*d0a0*/  ISETP.GT.AND P4, PT, R0.reuse, 0x18, P0 ;  /* 0x000000180000780c */ /* 0x040fe20000784270 */
[----:B------:R-:W-:Y:S01]  /*d0b0*/  FMUL R77, R77, R22 ;  /* 0x000000164d4d7220 */ /* 0x000fe20000400000 */
        /* <DEDUP_REMOVED lines=41> */
[-C--:B------:R-:W-:Y:S01]  /*d350*/  FMUL R90, R90, R22.reuse ;  /* 0x000000165a5a7220 */ /* 0x080fe20000400000 */
[----:B------:R-:W-:Y:S01]  /*d360*/  F2FP.BF16.F32.PACK_AB R87, RZ, R87 ;  /* 0x00000057ff57723e */ /* 0x000fe200000010ff */
[--C-:B0-----:R-:W-:Y:S01]  /*d370*/  @P2 IMAD.MOV.U32 R6, RZ, RZ, R8.reuse ;  /* 0x000000ffff062224 */ /* 0x101fe200078e0008 */
[----:B------:R-:W-:Y:S01]  /*d380*/  @P2 MOV R7, R9 ;  /* 0x0000000900072202 */ /* 0x000fe20000000f00 */
[----:B------:R-:W-:Y:S01]  /*d390*/  FMUL R91, R91, R22 ;  /* 0x000000165b5b7220 */ /* 0x000fe20000400000 */
[----:B------:R-:W-:Y:S01]  /*d3a0*/  F2FP.BF16.F32.PACK_AB R88, RZ, R88 ;  /* 0x00000058ff58723e */ /* 0x000fe200000010ff */
[-C--:B------:R-:W-:Y:S01]  /*d3b0*/  FMUL R92, R92, R22.reuse ;  /* 0x000000165c5c7220 */ /* 0x080fe20000400000 */
[----:B------:R-:W-:Y:S01]  /*d3c0*/  F2FP.BF16.F32.PACK_AB R89, RZ, R89 ;  /* 0x00000059ff59723e */ /* 0x000fe200000010ff */
        /* <DEDUP_REMOVED lines=31> */
[----:B0-----:R-:W-:Y:S01]  /*d5c0*/  @P2 IMAD.MOV.U32 R6, RZ, RZ, R8 ;  /* 0x000000ffff062224 */ /* 0x001fe200078e0008 */
[----:B------:R-:W-:Y:S01]  /*d5d0*/  F2FP.BF16.F32.PACK_AB R101, RZ, R101 ;  /* 0x00000065ff65723e */ /* 0x000fe200000010ff */
[----:B------:R-:W-:-:S02]  /*d5e0*/  @P2 IMAD.MOV.U32 R7, RZ, RZ, R9 ;  /* 0x000000ffff072224 */ /* 0x000fc400078e0009 */
[-C--:B------:R-:W-:Y:S01]  /*d5f0*/  FMUL R103, R103, R22.reuse ;  /* 0x0000001667677220 */ /* 0x080fe20000400000 */
        /* <DEDUP_REMOVED lines=15> */
[----:B0-----:R-:W-:Y:S01]  /*d6f0*/  @P3 IMAD.MOV.U32 R6, RZ, RZ, R8 ;  /* 0x000000ffff063224 */ /* 0x001fe200078e0008 */
[----:B------:R-:W-:Y:S01]  /*d700*/  F2FP.BF16.F32.PACK_AB R108, RZ, R108 ;  /* 0x0000006cff6c723e */ /* 0x000fe200000010ff */
[----:B------:R-:W-:-:S02]  /*d710*/  @P3 IMAD.MOV.U32 R7, RZ, RZ, R9 ;  /* 0x000000ffff073224 */ /* 0x000fc400078e0009 */
[-C--:B------:R-:W-:Y:S01]  /*d720*/  FMUL R111, R111, R22.reuse ;  /* 0x000000166f6f7220 */ /* 0x080fe20000400000 */
[----:B------:R-:W-:Y:S01]  /*d730*/  F2FP.BF16.F32.PACK_AB R109, RZ, R109 ;  /* 0x0000006dff6d723e */ /* 0x000fe200000010ff */
[----:B------:R-:W-:Y:S01]  /*d740*/  FMUL R112, R112, R22 ;  /* 0x0000001670707220 */ /* 0x000fe20000400000 */
[----:B------:R-:W-:Y:S01]  /*d750*/  F2FP.BF16.F32.PACK_AB R110, RZ, R110 ;  /* 0x0000006eff6e723e */ /* 0x000fe200000010ff */
[----:B------:R0:W-:Y:S01]  /*d760*/  @P3 STG.E.U16 desc[UR36][R6.64+0x52], R45 ;  /* 0x0000522d06003986 */ /* 0x0001e2000c101524 */
        /* <DEDUP_REMOVED lines=10> */
[----:B------:R-:W-:Y:S01]  /*d810*/  ISETP.GT.AND P6, PT, R0, 0xb8, P0 ;  /* 0x000000b80000780c */ /* 0x000fe200007c4270 */
[----:B0-----:R-:W-:Y:S01]  /*d820*/  @P2 IMAD.MOV.U32 R6, RZ, RZ, R8 ;  /* 0x000000ffff062224 */ /* 0x001fe200078e0008 */
        /* <DEDUP_REMOVED lines=10> */
[----:B------:R-:W-:-:S02]  /*d8d0*/  F2FP.BF16.F32.PACK_AB R116, RZ, R116 ;  /* 0x00000074ff74723e */ /* 0x000fc400000010ff */
[----:B------:R-:W-:Y:S02]  /*d8e0*/  F2FP.BF16.F32.PACK_AB R117, RZ, R117 ;  /* 0x00000075ff75723e */ /* 0x000fe400000010ff */
[----:B------:R-:W-:Y:S02]  /*d8f0*/  F2FP.BF16.F32.PACK_AB R118, RZ, R118 ;  /* 0x00000076ff76723e */ /* 0x000fe400000010ff */
[----:B------:R-:W-:Y:S01]  /*d900*/  F2FP.BF16.F32.PACK_AB R119, RZ, R119 ;  /* 0x00000077ff77723e */ /* 0x000fe200000010ff */
[----:B0-----:R-:W-:Y:S02]  /*d910*/  @P3 IMAD.MOV.U32 R6, RZ, RZ, R8 ;  /* 0x000000ffff063224 */ /* 0x001fe400078e0008 */
[----:B------:R-:W-:-:S05]  /*d920*/  @P3 IMAD.MOV.U32 R7, RZ, RZ, R9 ;  /* 0x000000ffff073224 */ /* 0x000fca00078e0009 */
[----:B------:R0:W-:Y:S01]  /*d930*/  @P3 STG.E.U16 desc[UR36][R6.64+0x62], R49 ;  /* 0x0000623106003986 */ /* 0x0001e2000c101524 */
[----:B------:R-:W-:-:S03]  /*d940*/  ISETP.GT.AND P3, PT, R0, 0x39, P1 ;  /* 0x000000390000780c */ /* 0x000fc60000f64270 */
[----:B------:R-:W-:Y:S01]  /*d950*/  @P4 STG.E.U16 desc[UR36][R4.64+0x60], R50 ;  /* 0x0000603204004986 */ /* 0x000fe2000c101524 */
[----:B------:R-:W-:-:S03]  /*d960*/  ISETP.GT.AND P4, PT, R0, 0x38, P0 ;  /* 0x000000380000780c */ /* 0x000fc60000784270 */
[----:B------:R-:W-:Y:S01]  /*d970*/  @P5 STG.E.U16 desc[UR36][R4.64+0x62], R51 ;  /* 0x0000623304005986 */ /* 0x000fe2000c101524 */
[----:B------:R-:W-:Y:S01]  /*d980*/  ISETP.GT.AND P5, PT, R0, 0x39, P0 ;  /* 0x000000390000780c */ /* 0x000fe200007a4270 */
[----:B0-----:R-:W-:Y:S02]  /*d990*/  @P2 IMAD.MOV.U32 R6, RZ, RZ, R8 ;  /* 0x000000ffff062224 */ /* 0x001fe400078e0008 */
[----:B------:R-:W-:-:S05]  /*d9a0*/  @P2 IMAD.MOV.U32 R7, RZ, RZ, R9 ;  /* 0x000000ffff072224 */ /* 0x000fca00078e0009 */
[----:B------:R0:W-:Y:S01]  /*d9b0*/  @P2 STG.E.U16 desc[UR36][R6.64+0x70], R52 ;  /* 0x0000703406002986 */ /* 0x0001e2000c101524 */
[----:B------:R-:W-:Y:S01]  /*d9c0*/  ISETP.GT.AND P2, PT, R0, 0x40, P1 ;  /* 0x000000400000780c */ /* 0x000fe20000f44270 */
        /* <DEDUP_REMOVED lines=8> */
[----:B0-----:R-:W-:Y:S01]  /*da50*/  @P2 IMAD.MOV.U32 R6, RZ, RZ, R8 ;  /* 0x000000ffff062224 */ /* 0x001fe200078e0008 */
[----:B------:R-:W-:-:S05]  /*da60*/  @P2 MOV R7, R9 ;  /* 0x0000000900072202 */ /* 0x000fca0000000f00 */
        /* <DEDUP_REMOVED lines=165> */
[C---:B------:R-:W-:Y:S02]  /*e4c0*/  ISETP.GT.AND P2, PT, R0.reuse, 0xb1, P1 ;  /* 0x000000b10000780c */ /* 0x040fe40000f44270 */
[----:B------:R-:W-:Y:S01]  /*e4d0*/  ISETP.GT.AND P1, PT, R0, 0xb9, P1 ;  /* 0x000000b90000780c */ /* 0x000fe20000f24270 */
[----:B0-----:R-:W-:Y:S01]  /*e4e0*/  @P5 IMAD.MOV.U32 R6, RZ, RZ, R8 ;  /* 0x000000ffff065224 */ /* 0x001fe200078e0008 */
[----:B------:R-:W-:-:S05]  /*e4f0*/  @P5 MOV R7, R9 ;  /* 0x0000000900075202 */ /* 0x000fca0000000f00 */
[----:B------:R0:W-:Y:S01]  /*e500*/  @P5 STG.E.U16 desc[UR36][R6.64+0x160], R112 ;  /* 0x0001607006005986 */ /* 0x0001e2000c101524 */
[C---:B------:R-:W-:Y:S02]  /*e510*/  ISETP.GT.AND P5, PT, R0.reuse, 0xb0, P0 ;  /* 0x000000b00000780c */ /* 0x040fe400007a4270 */
[----:B------:R-:W-:Y:S01]  /*e520*/  ISETP.GT.AND P0, PT, R0, 0xb9, P0 ;  /* 0x000000b90000780c */ /* 0x000fe20000704270 */
[----:B0-----:R-:W-:Y:S02]  /*e530*/  @P2 IMAD.MOV.U32 R6, RZ, RZ, R8 ;  /* 0x000000ffff062224 */ /* 0x001fe400078e0008 */
[----:B------:R-:W-:-:S05]  /*e540*/  @P2 IMAD.MOV.U32 R7, RZ, RZ, R9 ;  /* 0x000000ffff072224 */ /* 0x000fca00078e0009 */
[----:B------:R0:W-:Y:S04]  /*e550*/  @P2 STG.E.U16 desc[UR36][R6.64+0x162], R113 ;  /* 0x0001627106002986 */ /* 0x0001e8000c101524 */
[----:B------:R-:W-:Y:S04]  /*e560*/  @P5 STG.E.U16 desc[UR36][R4.64+0x160], R114 ;  /* 0x0001607204005986 */ /* 0x000fe8000c101524 */
[----:B------:R-:W-:Y:S01]  /*e570*/  @P4 STG.E.U16 desc[UR36][R4.64+0x162], R115 ;  /* 0x0001627304004986 */ /* 0x000fe2000c101524 */
[----:B0-----:R-:W-:Y:S02]  /*e580*/  @P3 IMAD.MOV.U32 R6, RZ, RZ, R8 ;  /* 0x000000ffff063224 */ /* 0x001fe400078e0008 */
[----:B------:R-:W-:-:S05]  /*e590*/  @P3 IMAD.MOV.U32 R7, RZ, RZ, R9 ;  /* 0x000000ffff073224 */ /* 0x000fca00078e0009 */
[----:B------:R0:W-:Y:S04]  /*e5a0*/  @P3 STG.E.U16 desc[UR36][R6.64+0x170], R116 ;  /* 0x0001707406003986 */ /* 0x0001e8000c101524 */
[----:B------:R1:W-:Y:S04]  /*e5b0*/  @P1 STG.E.U16 desc[UR36][R8.64+0x172], R117 ;  /* 0x0001727508001986 */ /* 0x0003e8000c101524 */
[----:B------:R1:W-:Y:S01]  /*e5c0*/  @P6 STG.E.U16 desc[UR36][R4.64+0x170], R118 ;  /* 0x0001707604006986 */ /* 0x0003e2000c101524 */
[----:B0-----:R-:W-:Y:S02]  /*e5d0*/  @P0 IMAD.MOV.U32 R6, RZ, RZ, R4 ;  /* 0x000000ffff060224 */ /* 0x001fe400078e0004 */
[----:B------:R-:W-:-:S05]  /*e5e0*/  @P0 IMAD.MOV.U32 R7, RZ, RZ, R5 ;  /* 0x000000ffff070224 */ /* 0x000fca00078e0005 */
[----:B------:R1:W-:Y:S02]  /*e5f0*/  @P0 STG.E.U16 desc[UR36][R6.64+0x172], R119 ;  /* 0x0001727706000986 */ /* 0x0003e4000c101524 */
.L_x_410:
[----:B------:R-:W-:Y:S05]  /*e600*/  BSYNC B0 ;  /* 0x0000000000007941 */ /* 0x000fea0003800000 */
.L_x_28:
[----:B------:R-:W-:Y:S01]  /*e610*/  ULDC UR4, c[0x0][0xc] ;  /* 0x0000030000047ab9 */ /* 0x000fe20000000800 */
[----:B------:R-:W-:Y:S01]  /*e620*/  ULDC UR5, c[0x0][0x10] ;  /* 0x0000040000057ab9 */ /* 0x000fe20000000800 */
[----:B0-----:R-:W0:Y:S01]  /*e630*/  LDC R3, c[0x0][0x14] ;  /* 0x00000500ff037b82 */ /* 0x001e220000000800 */
[----:B------:R-:W-:Y:S01]  /*e640*/  UIMAD.WIDE.U32 UR4, UR4, UR5, URZ ;  /* 0x00000005040472a5 */ /* 0x000fe2000f8e003f */
[----:B------:R-:W-:Y:S01]  /*e650*/  PRMT R0, RZ, 0x7610, R0 ;  /* 0x00007610ff007816 */ /* 0x000fe20000000000 */
[----:B------:R-:W-:Y:S01]  /*e660*/  UMOV UR42, 0xffffffff ;  /* 0xffffffff002a7882 */ /* 0x000fe20000000000 */
[----:B------:R-:W-:-:S03]  /*e670*/  UMOV UR43, 0xffffffff ;  /* 0xffffffff002b7882 */ /* 0x000fc60000000000 */
[----:B0-----:R-:W-:-:S04]  /*e680*/  IMAD.WIDE.U32 R16, R3, UR4, R16 ;  /* 0x0000000403107c25 */ /* 0x001fc8000f8e0010 */
[----:B------:R-:W-:Y:S01]  /*e690*/  IMAD R3, R3, UR5, RZ ;  /* 0x0000000503037c24 */ /* 0x000fe2000f8e02ff */
[----:B------:R-:W-:Y:S02]  /*e6a0*/  ULDC.64 UR4, c[0x0][0x650] ;  /* 0x0001940000047ab9 */ /* 0x000fe40000000a00 */
[----:B------:R-:W-:Y:S01]  /*e6b0*/  ISETP.GE.U32.AND P0, PT, R16, UR4, PT ;  /* 0x0000000410007c0c */ /* 0x000fe2000bf06070 */
[----:B------:R-:W-:-:S05]  /*e6c0*/  IMAD.IADD R17, R17, 0x1, R3 ;  /* 0x0000000111117824 */ /* 0x000fca00078e0203 */
[----:B------:R-:W-:-:S13]  /*e6d0*/  ISETP.GE.U32.AND.EX P0, PT, R17, UR5, PT, P0 ;  /* 0x0000000511007c0c */ /* 0x000fda000bf06100 */
[----:B------:R-:W-:Y:S05]  /*e6e0*/  @P0 BRA `(.L_x_411) ;  /* 0x0000000400880947 */ /* 0x000fea0003800000 */
[----:B------:R-:W0:Y:S01]  /*e6f0*/  S2UR UR6, SR_CTAID.X ;  /* 0x00000000000679c3 */ /* 0x000e220000002500 */
[----:B------:R-:W-:Y:S01]  /*e700*/  ULDC.64 UR12, c[0x0][0x628] ;  /* 0x00018a00000c7ab9 */ /* 0x000fe20000000a00 */
[----:B------:R-:W-:Y:S01]  /*e710*/  ULDC UR4, c[0x0][0x150] ;  /* 0x0000540000047ab9 */ /* 0x000fe20000000800 */
[----:B------:R-:W-:Y:S01]  /*e720*/  ISETP.NE.U32.AND P0, PT, RZ, UR12, PT ;  /* 0x0000000cff007c0c */ /* 0x000fe2000bf05070 */
[----:B------:R-:W-:Y:S01]  /*e730*/  ULDC UR15, c[0x0][0x630] ;  /* 0x00018c00000f7ab9 */ /* 0x000fe20000000800 */
[C---:B------:R-:W-:Y:S01]  /*e740*/  R2UR UR16, R16.reuse ;  /* 0x00000000101072ca */ /* 0x040fe200000e0000 */
[----:B------:R-:W-:Y:S01]  /*e750*/  ULDC UR19, c[0x0][0x154] ;  /* 0x0000550000137ab9 */ /* 0x000fe20000000800 */
[----:B------:R-:W-:Y:S01]  /*e760*/  ISETP.NE.AND.EX P0, PT, RZ, UR13, PT, P0 ;  /* 0x0000000dff007c0c */ /* 0x000fe2000bf05300 */
[----:B------:R-:W1:Y:S01]  /*e770*/  S2UR UR18, SR_CTAID.Y ;  /* 0x00000000001279c3 */ /* 0x000e620000002600 */
[----:B------:R-:W-:Y:S02]  /*e780*/  R2UR UR17, R17 ;  /* 0x00000000111172ca */ /* 0x000fe400000e0000 */
[----:B------:R-:W-:-:S02]  /*e790*/  R2UR UR10, R16 ;  /* 0x00000000100a72ca */ /* 0x000fc400000e0000 */
[----:B------:R-:W-:Y:S02]  /*e7a0*/  R2UR UR11, R17 ;  /* 0x00000000110b72ca */ /* 0x000fe400000e0000 */
[----:B0-----:R-:W-:-:S05]  /*e7b0*/  I2FP.F32.U32 R0, UR6 ;  /* 0x0000000600007c45 */ /* 0x001fca0008201000 */
[----:B------:R-:W-:-:S04]  /*e7c0*/  FMUL R0, R0, UR4 ;  /* 0x0000000400007c20 */ /* 0x000fc80008400000 */
[----:B------:R0:W0:Y:S01]  /*e7d0*/  F2I.U32.TRUNC.NTZ R3, R0 ;  /* 0x0000000000037305 */ /* 0x000022000020f000 */
[----:B-1----:R-:W-:Y:S05]  /*e7e0*/  @!P0 BRA `(.L_x_412) ;  /* 0x0000000000308947 */ /* 0x002fea0003800000 */
        /* <DEDUP_REMOVED lines=12> */
.L_x_412:
[----:B------:R-:W-:Y:S01]  /*e8b0*/  USHF.R.U64 UR43, UR10, UR15, UR11 ;  /* 0x0000000f0a2b7299 */ /* 0x000fe2000800120b */
[----:B0-----:R-:W-:Y:S01]  /*e8c0*/  I2FP.F32.U32 R0, UR18 ;  /* 0x0000001200007c45 */ /* 0x001fe20008201000 */
[----:B------:R-:W-:Y:S02]  /*e8d0*/  USHF.R.U32.HI UR4, URZ, UR15, UR11 ;  /* 0x0000000f3f047299 */ /* 0x000fe4000801160b */
        /* <DEDUP_REMOVED lines=8> */
[----:B------:R-:W-:Y:S01]  /*e960*/  UIMAD.WIDE.U32 UR8, UR10, UR12, UR8 ;  /* 0x0000000c0a0872a5 */ /* 0x000fe2000f8e0008 */
[----:B------:R-:W-:Y:S01]  /*e970*/  R2UR UR12, R3 ;  /* 0x00000000030c72ca */ /* 0x000fe200000e0000 */
[----:B------:R-:W-:Y:S01]  /*e980*/  UIMAD UR10, UR10, UR13, UR4 ;  /* 0x0000000d0a0a72a4 */ /* 0x000fe2000f8e0204 */
[----:B------:R-:W-:Y:S01]  /*e990*/  ULDC UR11, c[0x0][0x618] ;  /* 0x00018600000b7ab9 */ /* 0x000fe20000000800 */
[----:B------:R-:W-:Y:S02]  /*e9a0*/  ULDC UR21, c[0x0][0x658] ;  /* 0x0001960000157ab9 */ /* 0x000fe40000000800 */
[----:B------:R-:W-:Y:S01]  /*e9b0*/  UIADD3 UR9, UR9, UR10, URZ ;  /* 0x0000000a09097290 */ /* 0x000fe2000fffe03f */
[----:B------:R-:W-:Y:S01]  /*e9c0*/  UMOV UR15, 0xffffffff ;  /* 0xffffffff000f7882 */ /* 0x000fe20000000000 */
[----:B------:R-:W-:Y:S01]  /*e9d0*/  ULDC.64 UR4, c[0x0][0x640] ;  /* 0x0001900000047ab9 */ /* 0x000fe20000000a00 */
[----:B------:R-:W-:Y:S01]  /*e9e0*/  USHF.L.U32 UR15, UR15, UR21, URZ ;  /* 0x000000150f0f7299 */ /* 0x000fe2000800063f */
[----:B------:R-:W-:Y:S01]  /*e9f0*/  ISETP.NE.U32.AND P0, PT, RZ, UR4, PT ;  /* 0x00000004ff007c0c */ /* 0x000fe2000bf05070 */
[----:B------:R-:W-:-:S02]  /*ea00*/  USHF.R.U64 UR16, UR8, UR11, UR9 ;  /* 0x0000000b08107299 */ /* 0x000fc40008001209 */
[----:B------:R-:W-:Y:S01]  /*ea10*/  USHF.R.U32.HI UR8, URZ, UR11, UR9 ;  /* 0x0000000b3f087299 */ /* 0x000fe20008011609 */
[----:B0-----:R-:W-:Y:S01]  /*ea20*/  R2UR UR14, R0 ;  /* 0x00000000000e72ca */ /* 0x001fe200000e0000 */
[----:B------:R-:W-:Y:S01]  /*ea30*/  ULDC UR17, c[0x0][0x608] ;  /* 0x0001820000117ab9 */ /* 0x000fe20000000800 */
[----:B------:R-:W-:Y:S01]  /*ea40*/  ULOP3.LUT UR41, URZ, UR15, URZ, 0x33, !UPT ;  /* 0x0000000f3f297292 */ /* 0x000fe2000f8e333f */
[----:B------:R-:W-:Y:S01]  /*ea50*/  ISETP.NE.AND.EX P0, PT, RZ, UR5, PT, P0 ;  /* 0x00000005ff007c0c */ /* 0x000fe2000bf05300 */
[----:B------:R-:W-:Y:S02]  /*ea60*/  USHF.R.U64 UR15, UR16, UR17, UR8 ;  /* 0x00000011100f7299 */ /* 0x000fe40008001208 */
[----:B------:R-:W-:Y:S02]  /*ea70*/  USHF.R.U32.HI UR8, URZ, UR17, UR8 ;  /* 0x000000113f087299 */ /* 0x000fe40008011608 */
[----:B------:R-:W-:Y:S02]  /*ea80*/  UIADD3 UR12, -UR12, URZ, URZ ;  /* 0x0000003f0c0c7290 */ /* 0x000fe4000fffe13f */
[----:B------:R-:W-:Y:S01]  /*ea90*/  USHF.R.U64 UR17, UR15, UR21, UR8 ;  /* 0x000000150f117299 */ /* 0x000fe20008001208 */
[----:B------:R-:W-:Y:S01]  /*eaa0*/  UMOV UR19, 0x1 ;  /* 0x0000000100137882 */ /* 0x000fe20000000000 */
[----:B------:R-:W-:Y:S01]  /*eab0*/  ULDC UR13, c[0x0][0x144] ;  /* 0x00005100000d7ab9 */ /* 0x000fe20000000800 */
[----:B------:R-:W-:Y:S01]  /*eac0*/  ULDC UR7, c[0x0][0x600] ;  /* 0x0001800000077ab9 */ /* 0x000fe20000000800 */
[----:B------:R-:W-:-:S02]  /*ead0*/  USHF.L.U32 UR24, UR19, UR21, URZ ;  /* 0x0000001513187299 */ /* 0x000fc4000800063f */
[----:B------:R-:W-:Y:S02]  /*eae0*/  USHF.R.U32.HI UR8, URZ, UR21, UR8 ;  /* 0x000000153f087299 */ /* 0x000fe40008011608 */
[----:B------:R-:W-:Y:S02]  /*eaf0*/  UIMAD UR21, UR13, UR12, UR6 ;  /* 0x0000000c0d1572a4 */ /* 0x000fe4000f8e0206 */
[----:B------:R-:W-:Y:S02]  /*eb00*/  UIADD3 UR20, UR7, -0x1, URZ ;  /* 0xffffffff07147890 */ /* 0x000fe4000fffe03f */
[----:B------:R-:W-:Y:S01]  /*eb10*/  UIADD3 UR19, -UR14, URZ, URZ ;  /* 0x0000003f0e137290 */ /* 0x000fe2000fffe13f */
        /* <DEDUP_REMOVED lines=17> */
.L_x_413:
[----:B------:R-:W-:Y:S01]  /*ec30*/  UISETP.NE.AND UP0, UPT, UR45, URZ, UPT ;  /* 0x0000003f2d00728c */ /* 0x000fe2000bf05270 */
[----:B------:R-:W-:Y:S01]  /*ec40*/  MOV R0, 0x1 ;  /* 0x0000000100007802 */ /* 0x000fe20000000f00 */
[----:B------:R-:W-:Y:S02]  /*ec50*/  USHF.R.U64 UR4, UR6, UR22, UR8 ;  /* 0x0000001606047299 */ /* 0x000fe40008001208 */
[----:B------:R-:W-:Y:S02]  /*ec60*/  ULOP3.LUT UR41, UR15, UR41, URZ, 0xc0, !UPT ;  /* 0x000000290f297292 */ /* 0x000fe4000f8ec03f */
[----:B------:R-:W-:Y:S02]  /*ec70*/  UIADD3 UR5, -UR4, URZ, URZ ;  /* 0x0000003f04057290 */ /* 0x000fe4000fffe13f */
[----:B------:R-:W-:Y:S02]  /*ec80*/  UIMAD UR41, UR24, UR4, UR41 ;  /* 0x00000004182972a4 */ /* 0x000fe4000f8e0229 */
[----:B------:R-:W-:-:S02]  /*ec90*/  ULOP3.LUT UR16, UR16, UR20, URZ, 0xc0, !UPT ;  /* 0x0000001410107292 */ /* 0x000fc4000f8ec03f */
[----:B------:R-:W-:Y:S02]  /*eca0*/  @UP0 UIMAD UR21, UR25, UR19, UR18 ;  /* 0x00000013191502a4 */ /* 0x000fe4000f8e0212 */
[----:B------:R-:W-:-:S03]  /*ecb0*/  UIMAD UR4, UR5, UR23, UR17 ;  /* 0x00000017050472a4 */ /* 0x000fc6000f8e0211 */
[----:B------:R-:W-:Y:S01]  /*ecc0*/  ULDC UR5, c[0x0][0x610] ;  /* 0x0001840000057ab9 */ /* 0x000fe20000000800 */
[----:B------:R-:W-:Y:S02]  /*ecd0*/  UIMAD UR4, UR4, UR7, UR16 ;  /* 0x00000007040472a4 */ /* 0x000fe4000f8e0210 */
[----:B------:R-:W-:-:S04]  /*ece0*/  UIMAD UR41, UR41, UR5, UR21 ;  /* 0x00000005292972a4 */ /* 0x000fc8000f8e0215 */
[----:B------:R-:W-:Y:S02]  /*ecf0*/  USEL UR42, UR4, UR41, !UP0 ;  /* 0x00000029042a7287 */ /* 0x000fe4000c000000 */
[----:B------:R-:W-:-:S12]  /*ed00*/  USEL UR41, UR41, UR4, !UP0 ;  /* 0x0000000429297287 */ /* 0x000fd8000c000000 */
.L_x_411:
[----:B------:R-:W-:-:S13]  /*ed10*/  LOP3.LUT P0, RZ, R0, 0xff, RZ, 0xc0, !PT ;  /* 0x000000ff00ff7812 */ /* 0x000fda000780c0ff */
[----:B------:R-:W-:Y:S05]  /*ed20*/  @P0 BRA `(.L_x_414) ;  /* 0xffffff2000e80947 */ /* 0x000fea000383ffff */
[----:B------:R-:W-:Y:S05]  /*ed30*/  EXIT ;  /* 0x000000000000794d */ /* 0x000fea0003800000 */
.L_x_3:
[----:B------:R-:W-:Y:S01]  /*ed40*/  ULDC.64 UR8, c[0x0][0x650] ;  /* 0x0001940000087ab9 */ /* 0x000fe20000000a00 */
[----:B------:R-:W-:Y:S01]  /*ed50*/  PRMT R0, RZ, 0x7610, R0 ;  /* 0x00007610ff007816 */ /* 0x000fe20000000000 */
[----:B------:R-:W-:Y:S01]  /*ed60*/  IMAD.MOV.U32 R3, RZ, RZ, -0x1 ;  /* 0xffffffffff037424 */ /* 0x000fe200078e00ff */
[----:B------:R-:W-:Y:S01]  /*ed70*/  ISETP.GE.U32.AND P0, PT, R16, UR8, PT ;  /* 0x0000000810007c0c */ /* 0x000fe2000bf06070 */
[----:B------:R-:W-:Y:S02]  /*ed80*/  IMAD.MOV.U32 R4, RZ, RZ, -0x1 ;  /* 0xffffffffff047424 */ /* 0x000fe400078e00ff */
[----:B------:R-:W-:Y:S01]  /*ed90*/  IMAD.MOV.U32 R11, RZ, RZ, -0x1 ;  /* 0xffffffffff0b7424 */ /* 0x000fe200078e00ff */
[----:B------:R-:W-:-:S13]  /*eda0*/  ISETP.GE.U32.AND.EX P0, PT, R17, UR9, PT, P0 ;  /* 0x0000000911007c0c */ /* 0x000fda000bf06100 */
[----:B------:R-:W-:Y:S05]  /*edb0*/  @P0 BRA `(.L_x_415) ;  /* 0x00000004008c0947 */ /* 0x000fea0003800000 */
[----:B------:R-:W-:Y:S01]  /*edc0*/  I2FP.F32.U32 R0, UR4 ;  /* 0x0000000400007c45 */ /* 0x000fe20008201000 */
[----:B0-----:R-:W-:Y:S01]  /*edd0*/  ULDC.64 UR16, c[0x0][0x628] ;  /* 0x00018a0000107ab9 */ /* 0x001fe20000000a00 */
        /* <DEDUP_REMOVED lines=24> */
.L_x_416:
        /* <DEDUP_REMOVED lines=24> */
[----:B------:R-:W-:Y:S01]  /*f0e0*/  UMOV UR19, 0x1 ;  /* 0x0000000100137882 */ /* 0x000fe20000000000 */
[----:B------:R-:W-:Y:S01]  /*f0f0*/  ULDC UR20, c[0x0][0x608] ;  /* 0x0001820000147ab9 */ /* 0x000fe20000000800 */
[----:B------:R-:W-:Y:S01]  /*f100*/  USHF.L.U32 UR26, UR19, UR23, URZ ;  /* 0x00000017131a7299 */ /* 0x000fe2000800063f */
[----:B------:R-:W-:Y:S01]  /*f110*/  ISETP.NE.AND.EX P0, PT, RZ, UR9, PT, P0 ;  /* 0x00000009ff007c0c */ /* 0x000fe2000bf05300 */
[----:B------:R-:W-:Y:S02]  /*f120*/  USHF.R.U64 UR19, UR18, UR20, UR11 ;  /* 0x0000001412137299 */ /* 0x000fe4000800120b */
[----:B------:R-:W-:Y:S02]  /*f130*/  USHF.R.U32.HI UR11, URZ, UR20, UR11 ;  /* 0x000000143f0b7299 */ /* 0x000fe4000801160b */
[----:B------:R-:W-:-:S02]  /*f140*/  UIADD3 UR15, -UR15, URZ, URZ ;  /* 0x0000003f0f0f7290 */ /* 0x000fc4000fffe13f */
[----:B------:R-:W-:Y:S01]  /*f150*/  USHF.R.U64 UR20, UR19, UR23, UR11 ;  /* 0x0000001713147299 */ /* 0x000fe2000800120b */
[----:B------:R-:W-:Y:S01]  /*f160*/  ULDC UR16, c[0x0][0x144] ;  /* 0x0000510000107ab9 */ /* 0x000fe20000000800 */
[----:B------:R-:W-:Y:S01]  /*f170*/  ULDC UR6, c[0x0][0x600] ;  /* 0x0001800000067ab9 */ /* 0x000fe20000000800 */
[----:B------:R-:W-:Y:S02]  /*f180*/  USHF.R.U32.HI UR11, URZ, UR23, UR11 ;  /* 0x000000173f0b7299 */ /* 0x000fe4000801160b */
[----:B------:R-:W-:Y:S02]  /*f190*/  UIMAD UR23, UR16, UR15, UR4 ;  /* 0x0000000f101772a4 */ /* 0x000fe4000f8e0204 */
[----:B------:R-:W-:Y:S02]  /*f1a0*/  UIADD3 UR22, UR6, -0x1, URZ ;  /* 0xffffffff06167890 */ /* 0x000fe4000fffe03f */
[----:B------:R-:W-:Y:S02]  /*f1b0*/  ULOP3.LUT UR27, URZ, UR13, URZ, 0x33, !UPT ;  /* 0x0000000d3f1b7292 */ /* 0x000fe4000f8e333f */
        /* <DEDUP_REMOVED lines=18> */
.L_x_417:
[----:B------:R-:W-:Y:S01]  /*f2e0*/  UISETP.NE.AND UP0, UPT, UR45, URZ, UPT ;  /* 0x0000003f2d00728c */ /* 0x000fe2000bf05270 */
[----:B------:R-:W-:Y:S01]  /*f2f0*/  IMAD.MOV.U32 R0, RZ, RZ, 0x1 ;  /* 0x00000001ff007424 */ /* 0x000fe200078e00ff */
[----:B------:R-:W-:Y:S01]  /*f300*/  USHF.R.U64 UR8, UR4, UR24, UR11 ;  /* 0x0000001804087299 */ /* 0x000fe2000800120b */
[----:B------:R-:W-:Y:S01]  /*f310*/  IMAD.U32 R11, RZ, RZ, UR5 ;  /* 0x00000005ff0b7e24 */ /* 0x000fe2000f8e00ff */
[----:B------:R-:W-:Y:S02]  /*f320*/  ULOP3.LUT UR4, UR19, UR27, URZ, 0xc0, !UPT ;  /* 0x0000001b13047292 */ /* 0x000fe4000f8ec03f */
[----:B------:R-:W-:Y:S02]  /*f330*/  ULOP3.LUT UR18, UR18, UR22, URZ, 0xc0, !UPT ;  /* 0x0000001612127292 */ /* 0x000fe4000f8ec03f */
[----:B------:R-:W-:-:S03]  /*f340*/  UIMAD UR4, UR26, UR8, UR4 ;  /* 0x000000081a0472a4 */ /* 0x000fc6000f8e0204 */
[----:B------:R-:W-:Y:S02]  /*f350*/  @UP0 UIMAD UR23, UR28, UR21, UR7 ;  /* 0x000000151c1702a4 */ /* 0x000fe4000f8e0207 */
[----:B------:R-:W-:-:S03]  /*f360*/  UIADD3 UR7, -UR8, URZ, URZ ;  /* 0x0000003f08077290 */ /* 0x000fc6000fffe13f */
[----:B------:R-:W-:Y:S01]  /*f370*/  ULDC UR8, c[0x0][0x610] ;  /* 0x0001840000087ab9 */ /* 0x000fe20000000800 */
[----:B------:R-:W-:Y:S02]  /*f380*/  UIMAD UR7, UR7, UR25, UR20 ;  /* 0x00000019070772a4 */ /* 0x000fe4000f8e0214 */
[----:B------:R-:W-:Y:S02]  /*f390*/  UIMAD UR4, UR4, UR8, UR23 ;  /* 0x00000008040472a4 */ /* 0x000fe4000f8e0217 */
[----:B------:R-:W-:-:S04]  /*f3a0*/  UIMAD UR7, UR7, UR6, UR18 ;  /* 0x00000006070772a4 */ /* 0x000fc8000f8e0212 */
[----:B------:R-:W-:Y:S02]  /*f3b0*/  USEL UR6, UR7, UR4, !UP0 ;  /* 0x0000000407067287 */ /* 0x000fe4000c000000 */
[----:B------:R-:W-:-:S04]  /*f3c0*/  USEL UR4, UR4, UR7, !UP0 ;  /* 0x0000000704047287 */ /* 0x000fc8000c000000 */
[----:B------:R-:W-:Y:S02]  /*f3d0*/  IMAD.U32 R4, RZ, RZ, UR6 ;  /* 0x00000006ff047e24 */ /* 0x000fe4000f8e00ff */
[----:B------:R-:W-:-:S07]  /*f3e0*/  IMAD.U32 R3, RZ, RZ, UR4 ;  /* 0x00000004ff037e24 */ /* 0x000fce000f8e00ff */
.L_x_415:
[----:B------:R-:W-:-:S08]  /*f3f0*/  NOP ;  /* 0x0000000000007918 */ /* 0x000fd00000000000 */
[----:B------:R-:W1:-:S00]  /*f400*/  USETMAXREG.DEALLOC.CTAPOOL 0x28 ;  /* 0x00000028000079c8 */ /* 0x000e4000080e0500 */
[----:B------:R-:W-:-:S13]  /*f410*/  ISETP.NE.AND P0, PT, RZ, UR10, PT ;  /* 0x0000000aff007c0c */ /* 0x000fda000bf05270 */
[----:B0-----:R-:W-:Y:S05]  /*f420*/  @P0 EXIT ;  /* 0x000000000000094d */ /* 0x001fea0003800000 */
[----:B-1----:R-:W-:Y:S01]  /*f430*/  LOP3.LUT P0, RZ, R0, 0xff, RZ, 0xc0, !PT ;  /* 0x000000ff00ff7812 */ /* 0x002fe2000780c0ff */
[----:B------:R-:W-:Y:S01]  /*f440*/  IMAD.MOV.U32 R0, RZ, RZ, RZ ;  /* 0x000000ffff007224 */ /* 0x000fe200078e00ff */
[----:B------:R-:W-:-:S11]  /*f450*/  MOV R8, 0x1 ;  /* 0x0000000100087802 */ /* 0x000fd60000000f00 */
[----:B------:R-:W-:Y:S05]  /*f460*/  @!P0 BRA `(.L_x_418) ;  /* 0x0000000c004c8947 */ /* 0x000fea0003800000 */
[----:B------:R-:W-:Y:S01]  /*f470*/  ULDC UR4, c[0x0][0x28c] ;  /* 0x0000a30000047ab9 */ /* 0x000fe20000000800 */
[----:B------:R-:W-:Y:S01]  /*f480*/  ULDC UR6, c[0x0][0x658] ;  /* 0x0001960000067ab9 */ /* 0x000fe20000000800 */
[----:B------:R-:W-:Y:S01]  /*f490*/  UIADD3 UR10, UR4, 0x3f, URZ ;  /* 0x0000003f040a7890 */ /* 0x000fe2000fffe03f */
[C---:B------:R-:W-:Y:S01]  /*f4a0*/  LOP3.LUT P3, RZ, R2.reuse, 0x7f, RZ, 0xc0, !PT ;  /* 0x0000007f02ff7812 */ /* 0x040fe2000786c0ff */
[----:B------:R-:W-:Y:S01]  /*f4b0*/  UMOV UR7, 0xffffffff ;  /* 0xffffffff00077882 */ /* 0x000fe20000000000 */
[----:B------:R-:W-:Y:S01]  /*f4c0*/  ULDC UR5, c[0x0][0x600] ;  /* 0x0001800000057ab9 */ /* 0x000fe20000000800 */
[----:B------:R-:W-:Y:S01]  /*f4d0*/  UMOV UR9, 0x1 ;  /* 0x0000000100097882 */ /* 0x000fe20000000000 */
[----:B------:R-:W-:Y:S01]  /*f4e0*/  USHF.L.U32 UR7, UR7, UR6, URZ ;  /* 0x0000000607077299 */ /* 0x000fe2000800063f */
[----:B------:R-:W-:Y:S01]  /*f4f0*/  LOP3.LUT P0, RZ, R2, 0x1f, RZ, 0xc0, !PT ;  /* 0x0000001f02ff7812 */ /* 0x000fe2000780c0ff */
[----:B------:R-:W-:Y:S01]  /*f500*/  UIADD3 UR4, UR5, -0x1, URZ ;  /* 0xffffffff05047890 */ /* 0x000fe2000fffe03f */
[----:B------:R-:W-:Y:S01]  /*f510*/  BSSY B0, `(.L_x_418) ;  /* 0x00000c8000007945 */ /* 0x000fe20003800000 */
[----:B------:R-:W-:Y:S01]  /*f520*/  USHF.R.S32.HI UR11, URZ, 0x1f, UR10 ;  /* 0x0000001f3f0b7899 */ /* 0x000fe2000801140a */
[----:B------:R-:W-:Y:S01]  /*f530*/  PLOP3.LUT P0, PT, P0, P3, PT, 0x8a, 0x0 ;  /* 0x000000000000781c */ /* 0x000fe20000707172 */
[----:B------:R-:W-:Y:S01]  /*f540*/  ULDC UR8, c[0x0][0xc] ;  /* 0x0000030000087ab9 */ /* 0x000fe20000000800 */
[----:B------:R-:W-:Y:S01]  /*f550*/  USHF.L.U32 UR5, UR9, UR6, URZ ;  /* 0x0000000609057299 */ /* 0x000fe2000800063f */
[----:B------:R-:W-:Y:S01]  /*f560*/  IMAD.MOV.U32 R9, RZ, RZ, 0x1 ;  /* 0x00000001ff097424 */ /* 0x000fe200078e00ff */
[----:B------:R-:W-:Y:S01]  /*f570*/  ULEA.HI UR11, UR11, UR10, URZ, 0x6 ;  /* 0x0000000a0b0b7291 */ /* 0x000fe2000f8f303f */
[----:B------:R-:W-:Y:S01]  /*f580*/  IMAD.MOV.U32 R8, RZ, RZ, 0x1 ;  /* 0x00000001ff087424 */ /* 0x000fe200078e00ff */
[----:B------:R-:W-:Y:S01]  /*f590*/  ULDC UR9, c[0x0][0x10] ;  /* 0x0000040000097ab9 */ /* 0x000fe20000000800 */
[----:B------:R-:W-:Y:S01]  /*f5a0*/  ULOP3.LUT UR6, URZ, UR7, URZ, 0x33, !UPT ;  /* 0x000000073f067292 */ /* 0x000fe2000f8e333f */
[----:B------:R-:W-:Y:S01]  /*f5b0*/  IMAD.MOV.U32 R0, RZ, RZ, RZ ;  /* 0x000000ffff007224 */ /* 0x000fe200078e00ff */
[----:B------:R-:W-:Y:S01]  /*f5c0*/  UIMAD.WIDE.U32 UR8, UR8, UR9, URZ ;  /* 0x00000009080872a5 */ /* 0x000fe2000f8e003f */
[----:B------:R-:W-:Y:S01]  /*f5d0*/  ULDC UR7, c[0x0][0x14] ;  /* 0x0000050000077ab9 */ /* 0x000fe20000000800 */
[----:B------:R-:W-:-:S02]  /*f5e0*/  USHF.R.S32.HI UR19, URZ, 0x6, UR11 ;  /* 0x000000063f137899 */ /* 0x000fc4000801140b */
[----:B------:R-:W-:Y:S02]  /*f5f0*/  UIMAD.WIDE.U32 UR22, UR8, UR7, URZ ;  /* 0x00000007081672a5 */ /* 0x000fe4000f8e003f */
[----:B------:R-:W-:Y:S02]  /*f600*/  UIMAD UR13, UR9, UR7, URZ ;  /* 0x00000007090d72a4 */ /* 0x000fe4000f8e023f */
[----:B------:R-:W-:Y:S02]  /*f610*/  ULOP3.LUT UR21, UR40, 0x2, URZ, 0xfc, !UPT ;  /* 0x0000000228157892 */ /* 0x000fe4000f8efc3f */
[----:B------:R-:W-:Y:S02]  /*f620*/  UIADD3 UR13, UR23, UR13, URZ ;  /* 0x0000000d170d7290 */ /* 0x000fe4000fffe03f */
[----:B------:R-:W-:Y:S01]  /*f630*/  UIADD3 UR26, UR19, 0x1, URZ ;  /* 0x00000001131a7890 */ /* 0x000fe2000fffe03f */
[----:B------:R-:W-:-:S11]  /*f640*/  ULDC.64 UR24, c[0x0][0x198] ;  /* 0x0000660000187ab9 */ /* 0x000fd60000000a00 */
.L_x_430:
[----:B------:R-:W-:-:S03]  /*f650*/  UMOV UR7, 0xffffffff ;  /* 0xffffffff00077882 */ /* 0x000fc60000000000 */
[----:B------:R-:W-:Y:S05]  /*f660*/  BRA.DIV UR7, `(.L_x_419) ;  /* 0x0000000e07bc7947 */ /* 0x000fea000b800000 */
[----:B------:R-:W-:-:S13]  /*f670*/  ELECT P6, URZ, PT ;  /* 0x00000000003f782f */ /* 0x000fda00038c0000 */
.L_x_441:
[----:B------:R-:W0:Y:S01]  /*f680*/  LDC R2, c[0x0][0x28c] ;  /* 0x0000a300ff027b82 */ /* 0x000e220000000800 */
[----:B------:R-:W-:Y:S01]  /*f690*/  BSSY B1, `(.L_x_420) ;  /* 0x0000038000017945 */ /* 0x000fe20003800000 */
[----:B0-----:R-:W-:-:S13]  /*f6a0*/  ISETP.LT.OR P6, PT, R2, 0x1, !P6 ;  /* 0x000000010200780c */ /* 0x001fda00077c1670 */
[----:B------:R-:W-:Y:S05]  /*f6b0*/  @P6 BRA `(.L_x_421) ;  /* 0x0000000000d46947 */ /* 0x000fea0003800000 */
[----:B------:R-:W-:Y:S01]  /*f6c0*/  IMAD.SHL.U32 R7, R3, 0x100, RZ ;  /* 0x0000010003077824 */ /* 0x000fe200078e00ff */
[----:B------:R-:W-:Y:S01]  /*f6d0*/  MOV R2, R8 ;  /* 0x0000000800027202 */ /* 0x000fe20000000f00 */
[----:B------:R-:W-:Y:S02]  /*f6e0*/  IMAD R6, R4, 0xc0, RZ ;  /* 0x000000c004067824 */ /* 0x000fe400078e02ff */
[----:B------:R-:W-:Y:S02]  /*f6f0*/  IMAD.MOV.U32 R12, RZ, RZ, RZ ;  /* 0x000000ffff0c7224 */ /* 0x000fe400078e00ff */
[----:B------:R-:W-:Y:S02]  /*f700*/  IMAD.U32 R14, RZ, RZ, UR26 ;  /* 0x0000001aff0e7e24 */ /* 0x000fe4000f8e00ff */
[----:B------:R-:W-:-:S07]  /*f710*/  IMAD.MOV.U32 R3, RZ, RZ, R0 ;  /* 0x000000ffff037224 */ /* 0x000fce00078e0000 */
.L_x_425:
[----:B------:R-:W0:Y:S01]  /*f720*/  S2R R5, SR_CgaCtaId ;  /* 0x0000000000057919 */ /* 0x000e220000008800 */
[----:B------:R-:W-:-:S04]  /*f730*/  MOV R4, 0x400 ;  /* 0x0000040000047802 */ /* 0x000fc80000000f00 */
[----:B0-----:R-:W-:Y:S02]  /*f740*/  LEA R10, R5, R4, 0x18 ;  /* 0x00000004050a7211 */ /* 0x001fe400078ec0ff */
[----:B------:R-:W-:Y:S01]  /*f750*/  SHF.L.U32 R4, R2, 0x1f, RZ ;  /* 0x0000001f02047819 */ /* 0x000fe200000006ff */
[----:B------:R-:W0:Y:S02]  /*f760*/  @!P3 LDC R5, c[0x0][0x500] ;  /* 0x00014000ff05bb82 */ /* 0x000e240000000800 */
[----:B------:R-:W-:-:S04]  /*f770*/  IMAD R13, R3, 0x8, R10 ;  /* 0x00000008030d7824 */ /* 0x000fc800078e020a */
[----:B------:R-:W1:Y:S02]  /*f780*/  SYNCS.PHASECHK.TRANS64.TRYWAIT P1, [R13+URZ+0x20], R4 ;  /* 0x000020040d0075a7 */ /* 0x000e64000802017f */
[----:B-1----:R-:W-:Y:S05]  /*f790*/  @!P1 BRA `(.L_x_422) ;  /* 0x0000000c00909947 */ /* 0x002fea0003800000 */
.L_x_442:
[----:B------:R-:W-:Y:S01]  /*f7a0*/  UPRMT UR7, UR21, 0x9910, URZ ;  /* 0x0000991015077896 */ /* 0x000fe2000800003f */
[----:B0-----:R0:W-:Y:S03]  /*f7b0*/  @!P3 SYNCS.ARRIVE.TRANS64 RZ, [R13+URZ], R5 ;  /* 0x000000050dffb9a7 */ /* 0x0011e6000800003f */
[----:B------:R-:W-:-:S06]  /*f7c0*/  UISETP.NE.AND UP0, UPT, UR7, 0x2, UPT ;  /* 0x000000020700788c */ /* 0x000fcc000bf05270 */
[----:B------:R-:W-:-:S13]  /*f7d0*/  PLOP3.LUT P1, PT, PT, PT, UP0, 0x80, 0x0 ;  /* 0x000000000000781c */ /* 0x000fda0003f2f008 */
[----:B0-----:R-:W-:Y:S05]  /*f7e0*/  @P1 BRA `(.L_x_423) ;  /* 0x0000000000041947 */ /* 0x001fea0003800000 */
[----:B------:R-:W-:Y:S01]  /*f7f0*/  BPT.TRAP 0x1 ;  /* 0x000000040000795c */ /* 0x000fe20000300000 */
.L_x_423:
[----:B------:R-:W-:Y:S05]  /*f800*/  @P0 BRA `(.L_x_424) ;  /* 0x0000000000040947 */ /* 0x000fea0003800000 */
[----:B------:R-:W-:Y:S01]  /*f810*/  BPT.TRAP 0x1 ;  /* 0x000000040000795c */ /* 0x000fe20000300000 */
.L_x_424:
[--C-:B-1----:R-:W-:Y:S01]  /*f820*/  IMAD R4, R3, 0x8000, R10.reuse ;  /* 0x0000800003047824 */ /* 0x102fe200078e020a */
[----:B------:R-:W-:Y:S01]  /*f830*/  R2UR UR9, R13 ;  /* 0x000000000d0972ca */ /* 0x000fe200000e0000 */
[----:B------:R-:W-:Y:S01]  /*f840*/  IMAD R10, R3, 0x6000, R10 ;  /* 0x00006000030a7824 */ /* 0x000fe200078e020a */
[----:B------:R-:W-:Y:S01]  /*f850*/  UIADD3 UR14, UP0, UR24, 0xf0, URZ ;  /* 0x000000f0180e7890 */ /* 0x000fe2000ff1e03f */
[----:B------:R-:W-:Y:S01]  /*f860*/  VIADD R14, R14, 0xffffffff ;  /* 0xffffffff0e0e7836 */ /* 0x000fe20000000000 */
[----:B------:R-:W-:Y:S01]  /*f870*/  R2UR UR7, R4 ;  /* 0x00000000040772ca */ /* 0x000fe200000e0000 */
[----:B------:R-:W-:Y:S01]  /*f880*/  UIADD3 UR28, UP1, UR24, 0x1f0, URZ ;  /* 0x000001f0181c7890 */ /* 0x000fe2000ff3e03f */
[----:B------:R-:W-:Y:S01]  /*f890*/  R2UR UR8, R10 ;  /* 0x000000000a0872ca */ /* 0x000fe200000e0000 */
[----:B------:R-:W-:Y:S01]  /*f8a0*/  UIADD3.X UR15, URZ, UR25, URZ, UP0, !UPT ;  /* 0x000000193f0f7290 */ /* 0x000fe200087fe43f */
[----:B------:R-:W-:Y:S01]  /*f8b0*/  R2UR UR11, R7 ;  /* 0x00000000070b72ca */ /* 0x000fe200000e0000 */
[----:B------:R-:W-:Y:S01]  /*f8c0*/  VIADD R3, R3, 0x1 ;  /* 0x0000000103037836 */ /* 0x000fe20000000000 */
[----:B------:R-:W-:Y:S01]  /*f8d0*/  R2UR UR10, R12 ;  /* 0x000000000c0a72ca */ /* 0x000fe200000e0000 */
[----:B------:R-:W-:Y:S01]  /*f8e0*/  UIADD3.X UR29, URZ, UR25, URZ, UP1, !UPT ;  /* 0x000000193f1d7290 */ /* 0x000fe20008ffe43f */
[----:B------:R-:W-:Y:S01]  /*f8f0*/  R2UR UR12, R11 ;  /* 0x000000000b0c72ca */ /* 0x000fe200000e0000 */
[----:B------:R-:W-:Y:S01]  /*f900*/  UMOV UR16, 0x0 ;  /* 0x0000000000107882 */ /* 0x000fe20000000000 */
[----:B------:R-:W-:Y:S01]  /*f910*/  R2UR UR20, R6 ;  /* 0x00000000061472ca */ /* 0x000fe200000e0000 */
[----:B------:R-:W-:Y:S01]  /*f920*/  UMOV UR17, 0x10000000 ;  /* 0x1000000000117882 */ /* 0x000fe20000000000 */
[----:B------:R-:W-:Y:S01]  /*f930*/  ISETP.GT.AND P2, PT, R14, 0x1, PT ;  /* 0x000000010e00780c */ /* 0x000fe20003f44270 */
[----:B------:R-:W-:Y:S01]  /*f940*/  UIADD3 UR7, UR7, 0x100, URZ ;  /* 0x0000010007077890 */ /* 0x000fe2000fffe03f */
[----:B------:R-:W-:Y:S01]  /*f950*/  ISETP.NE.AND P1, PT, R3, 0x4, PT ;  /* 0x000000040300780c */ /* 0x000fe20003f25270 */
[----:B------:R-:W-:Y:S01]  /*f960*/  UIADD3 UR18, UR8, 0x20100, URZ ;  /* 0x0002010008127890 */ /* 0x000fe2000fffe03f */
[----:B------:R-:W-:-:S02]  /*f970*/  VIADD R12, R12, 0x40 ;  /* 0x000000400c0c7836 */ /* 0x000fc40000000000 */
[----:B------:R-:W-:Y:S02]  /*f980*/  SEL R5, RZ, 0x1, P1 ;  /* 0x00000001ff057807 */ /* 0x000fe40000800000 */
[----:B------:R-:W-:Y:S01]  /*f990*/  UMOV UR8, UR7 ;  /* 0x0000000700087c82 */ /* 0x000fe20008000000 */
[----:B------:R-:W-:Y:S01]  /*f9a0*/  SEL R3, R3, RZ, P1 ;  /* 0x000000ff03037207 */ /* 0x000fe20000800000 */
[----:B------:R0:W-:Y:S01]  /*f9b0*/  UTMALDG.3D [UR8], [UR14], desc[UR16] ;  /* 0x000010080e0075b4 */ /* 0x0001e20008011000 */
[----:B------:R-:W-:Y:S01]  /*f9c0*/  LOP3.LUT R2, R2, R5, RZ, 0x3c, !PT ;  /* 0x0000000502027212 */ /* 0x000fe200078e3cff */
[----:B0-----:R-:W-:Y:S01]  /*f9d0*/  UMOV UR8, UR18 ;  /* 0x0000001200087c82 */ /* 0x001fe20008000000 */
[----:B------:R-:W-:Y:S02]  /*f9e0*/  UMOV UR11, UR20 ;  /* 0x00000014000b7c82 */ /* 0x000fe40008000000 */
[----:B------:R0:W-:Y:S02]  /*f9f0*/  UTMALDG.3D [UR8], [UR28], desc[UR16] ;  /* 0x000010081c0075b4 */ /* 0x0001e40008011000 */
[----:B0-----:R-:W-:Y:S05]  /*fa00*/  @P2 BRA `(.L_x_425) ;  /* 0xfffffffc00442947 */ /* 0x001fea000383ffff */
.L_x_421:
[----:B------:R-:W-:Y:S05]  /*fa10*/  BSYNC B1 ;  /* 0x0000000000017941 */ /* 0x000fea0003800000 */
.L_x_420:
[----:B------:R-:W-:Y:S01]  /*fa20*/  LOP3.LUT P4, RZ, R9, 0xff, RZ, 0xc0, !PT ;  /* 0x000000ff09ff7812 */ /* 0x000fe2000788c0ff */
[----:B------:R-:W-:Y:S01]  /*fa30*/  VIADD R0, R0, UR19 ;  /* 0x0000001300007c36 */ /* 0x000fe20008000000 */
[----:B------:R-:W-:Y:S01]  /*fa40*/  MOV R5, UR19 ;  /* 0x0000001300057c02 */ /* 0x000fe20008000f00 */
[----:B------:R-:W-:Y:S01]  /*fa50*/  ULDC.64 UR8, c[0x0][0x650] ;  /* 0x0001940000087ab9 */ /* 0x000fe20000000a00 */
[----:B------:R-:W-:Y:S01]  /*fa60*/  BSSY B1, `(.L_x_426) ;  /* 0x0000070000017945 */ /* 0x000fe20003800000 */
[----:B------:R-:W-:Y:S01]  /*fa70*/  IMAD.MOV.U32 R11, RZ, RZ, -0x1 ;  /* 0xffffffffff0b7424 */ /* 0x000fe200078e00ff */
[----:B------:R-:W-:Y:S02]  /*fa80*/  ISETP.GT.U32.AND P1, PT, R0, 0x3, PT ;  /* 0x000000030000780c */ /* 0x000fe40003f24070 */
[----:B------:R-:W-:Y:S02]  /*fa90*/  SHF.R.U32.HI R2, RZ, 0x2, R0 ;  /* 0x00000002ff027819 */ /* 0x000fe40000011600 */
[----:B------:R-:W-:-:S02]  /*faa0*/  ISETP.LT.U32.AND P1, PT, R5, 0x4, P1 ;  /* 0x000000040500780c */ /* 0x000fc40000f21070 */
[----:B------:R-:W-:Y:S01]  /*fab0*/  LOP3.LUT R2, R2, 0x1, RZ, 0xc0, !PT ;  /* 0x0000000102027812 */ /* 0x000fe200078ec0ff */
[----:B------:R-:W0:Y:S01]  /*fac0*/  @P4 S2R R4, SR_CgaCtaId ;  /* 0x0000000000044919 */ /* 0x000e220000008800 */
[----:B------:R-:W-:Y:S02]  /*fad0*/  @P4 MOV R3, 0x400 ;  /* 0x0000040000034802 */ /* 0x000fe40000000f00 */
[----:B------:R-:W-:Y:S01]  /*fae0*/  ISETP.NE.U32.AND P2, PT, R2, 0x1, PT ;  /* 0x000000010200780c */ /* 0x000fe20003f45070 */
[----:B------:R-:W-:Y:S01]  /*faf0*/  IMAD.U32 R2, RZ, RZ, UR19 ;  /* 0x00000013ff027e24 */ /* 0x000fe2000f8e00ff */
[----:B------:R-:W-:Y:S02]  /*fb00*/  LOP3.LUT R0, R0, 0x3, RZ, 0xc0, !PT ;  /* 0x0000000300007812 */ /* 0x000fe400078ec0ff */
[----:B------:R-:W-:Y:S02]  /*fb10*/  PRMT R9, RZ, 0x7610, R9 ;  /* 0x00007610ff097816 */ /* 0x000fe40000000009 */
[----:B------:R-:W-:-:S04]  /*fb20*/  ISETP.GT.U32.AND P2, PT, R2, 0x3, !P2 ;  /* 0x000000030200780c */ /* 0x000fc80005744070 */
[----:B------:R-:W-:Y:S02]  /*fb30*/  SEL R2, RZ, 0x1, !P2 ;  /* 0x00000001ff027807 */ /* 0x000fe40005000000 */
[----:B0-----:R-:W-:Y:S01]  /*fb40*/  @P4 LEA R3, R4, R3, 0x18 ;  /* 0x0000000304034211 */ /* 0x001fe200078ec0ff */
[----:B------:R-:W-:-:S03]  /*fb50*/  IMAD.MOV.U32 R4, RZ, RZ, -0x1 ;  /* 0xffffffffff047424 */ /* 0x000fc600078e00ff */
[----:B------:R0:W-:Y:S01]  /*fb60*/  @P4 SYNCS.ARRIVE.TRANS64.A1T0 RZ, [R3+URZ+0x58], RZ ;  /* 0x000058ff03ff49a7 */ /* 0x0001e2000810003f */
[----:B------:R-:W-:-:S04]  /*fb70*/  IADD3 R16, P4, R16, UR22, RZ ;  /* 0x0000001610107c10 */ /* 0x000fc8000ff9e0ff */
[----:B------:R-:W-:Y:S02]  /*fb80*/  IADD3.X R17, R17, UR13, RZ, P4, !PT ;  /* 0x0000000d11117c10 */ /* 0x000fe4000a7fe4ff */
[----:B------:R-:W-:Y:S02]  /*fb90*/  ISETP.GE.U32.AND P4, PT, R16, UR8, PT ;  /* 0x0000000810007c0c */ /* 0x000fe4000bf86070 */
[----:B0-----:R-:W-:Y:S02]  /*fba0*/  SEL R3, RZ, 0x1, !P1 ;  /* 0x00000001ff037807 */ /* 0x001fe40004800000 */
[----:B------:R-:W-:Y:S02]  /*fbb0*/  ISETP.GE.U32.AND.EX P1, PT, R17, UR9, PT, P4 ;  /* 0x0000000911007c0c */ /* 0x000fe4000bf26140 */
[----:B------:R-:W-:Y:S01]  /*fbc0*/  LOP3.LUT R8, R2, R8, R3, 0x96, !PT ;  /* 0x0000000802087212 */ /* 0x000fe200078e9603 */
[----:B------:R-:W-:Y:S01]  /*fbd0*/  IMAD.MOV.U32 R3, RZ, RZ, -0x1 ;  /* 0xffffffffff037424 */ /* 0x000fe200078e00ff */
[----:B------:R-:W-:-:S09]  /*fbe0*/  PRMT R2, RZ, 0x7610, R2 ;  /* 0x00007610ff027816 */ /* 0x000fd20000000002 */
[----:B------:R-:W-:Y:S05]  /*fbf0*/  @P1 BRA `(.L_x_427) ;  /* 0x0000000400581947 */ /* 0x000fea0003800000 */
[----:B------:R-:W-:Y:S01]  /*fc00*/  ULDC.64 UR8, c[0x0][0x628] ;  /* 0x00018a0000087ab9 */ /* 0x000fe20000000a00 */
[----:B------:R-:W0:Y:S01]  /*fc10*/  S2R R12, SR_CTAID.X ;  /* 0x00000000000c7919 */ /* 0x000e220000002500 */
[----:B------:R-:W-:Y:S01]  /*fc20*/  ISETP.NE.U32.AND P1, PT, RZ, UR8, PT ;  /* 0x00000008ff007c0c */ /* 0x000fe2000bf25070 */
[----:B------:R-:W-:Y:S01]  /*fc30*/  ULDC UR10, c[0x0][0x630] ;  /* 0x00018c00000a7ab9 */ /* 0x000fe20000000800 */
[----:B------:R-:W-:Y:S01]  /*fc40*/  IMAD.MOV.U32 R2, RZ, RZ, R16 ;  /* 0x000000ffff027224 */ /* 0x000fe200078e0010 */
[----:B------:R-:W1:Y:S01]  /*fc50*/  S2R R10, SR_CTAID.Y ;  /* 0x00000000000a7919 */ /* 0x000e620000002600 */
[----:B------:R-:W-:Y:S01]  /*fc60*/  ISETP.NE.AND.EX P1, PT, RZ, UR9, PT, P1 ;  /* 0x00000009ff007c0c */ /* 0x000fe2000bf25310 */
[----:B------:R-:W-:-:S12]  /*fc70*/  IMAD.MOV.U32 R3, RZ, RZ, R17 ;  /* 0x000000ffff037224 */ /* 0x000fd800078e0011 */
[----:B------:R-:W-:Y:S05]  /*fc80*/  @!P1 BRA `(.L_x_428) ;  /* 0x0000000000289947 */ /* 0x000fea0003800000 */
[----:B------:R-:W-:Y:S02]  /*fc90*/  ULDC UR7, c[0x0][0x634] ;  /* 0x00018d0000077ab9 */ /* 0x000fe40000000800 */
[----:B------:R-:W-:-:S05]  /*fca0*/  IADD3 R7, P1, R16, UR7, RZ ;  /* 0x0000000710077c10 */ /* 0x000fca000ff3e0ff */
[----:B------:R-:W-:-:S04]  /*fcb0*/  IMAD.X R11, RZ, RZ, R17, P1 ;  /* 0x000000ffff0b7224 */ /* 0x000fc800008e0611 */
[----:B------:R-:W-:-:S04]  /*fcc0*/  IMAD.WIDE.U32 R4, R11, UR8, RZ ;  /* 0x000000080b047c25 */ /* 0x000fc8000f8e00ff */
[----:B------:R-:W-:-:S04]  /*fcd0*/  IMAD.WIDE.U32 R4, P1, R7, UR9, R4 ;  /* 0x0000000907047c25 */ /* 0x000fc8000f820004 */
[----:B------:R-:W-:Y:S01]  /*fce0*/  IMAD.WIDE.U32 R6, R7, UR8, RZ ;  /* 0x0000000807067c25 */ /* 0x000fe2000f8e00ff */
[----:B------:R-:W-:-:S03]  /*fcf0*/  IADD3.X R3, RZ, RZ, RZ, P1, !PT ;  /* 0x000000ffff037210 */ /* 0x000fc60000ffe4ff */
[----:B------:R-:W-:Y:S01]  /*fd00*/  IMAD.MOV.U32 R2, RZ, RZ, R5 ;  /* 0x000000ffff027224 */ /* 0x000fe200078e0005 */
[----:B------:R-:W-:-:S05]  /*fd10*/  IADD3 RZ, P1, R7, R4, RZ ;  /* 0x0000000407ff7210 */ /* 0x000fca0007f3e0ff */
[----:B------:R-:W-:-:S08]  /*fd20*/  IMAD.WIDE.U32.X R2, R11, UR9, R2, P1 ;  /* 0x000000090b027c25 */ /* 0x000fd000088e0402 */
.L_x_428:
[--C-:B------:R-:W-:Y:S01]  /*fd30*/  SHF.R.U64 R11, R2, UR10, R3.reuse ;  /* 0x0000000a020b7c19 */ /* 0x100fe20008001203 */
[----:B------:R-:W-:Y:S01]  /*fd40*/  ULDC.64 UR8, c[0x0][0x620] ;  /* 0x0001880000087ab9 */ /* 0x000fe20000000a00 */
[----:B------:R-:W-:Y:S01]  /*fd50*/  SHF.R.U32.HI R2, RZ, UR10, R3 ;  /* 0x0000000aff027c19 */ /* 0x000fe20008011603 */
[----:B------:R-:W-:Y:S01]  /*fd60*/  ULDC UR7, c[0x0][0x150] ;  /* 0x0000540000077ab9 */ /* 0x000fe20000000800 */
[----:B------:R-:W-:Y:S01]  /*fd70*/  IADD3 R5, P1, RZ, -R11, RZ ;  /* 0x8000000bff057210 */ /* 0x000fe20007f3e0ff */
[----:B------:R-:W2:Y:S01]  /*fd80*/  LDC R7, c[0x0][0x144] ;  /* 0x00005100ff077b82 */ /* 0x000ea20000000800 */
[----:B------:R-:W-:Y:S01]  /*fd90*/  ULDC.64 UR10, c[0x0][0x640] ;  /* 0x00019000000a7ab9 */ /* 0x000fe20000000a00 */
[----:B------:R-:W-:Y:S02]  /*fda0*/  UISETP.NE.AND UP0, UPT, UR45, URZ, UPT ;  /* 0x0000003f2d00728c */ /* 0x000fe4000bf05270 */
[----:B------:R-:W-:Y:S01]  /*fdb0*/  IMAD.X R2, RZ, RZ, ~R2, P1 ;  /* 0x000000ffff027224 */ /* 0x000fe200008e0e02 */
[----:B------:R-:W-:-:S03]  /*fdc0*/  ISETP.NE.U32.AND P1, PT, RZ, UR10, PT ;  /* 0x0000000aff007c0c */ /* 0x000fc6000bf25070 */
[----:B------:R-:W-:Y:S01]  /*fdd0*/  IMAD R4, R2, UR8, RZ ;  /* 0x0000000802047c24 */ /* 0x000fe2000f8e02ff */
[----:B------:R-:W3:Y:S01]  /*fde0*/  LDC R15, c[0x0][0x148] ;  /* 0x00005200ff0f7b82 */ /* 0x000ee20000000800 */
[C---:B------:R-:W-:Y:S01]  /*fdf0*/  IMAD.WIDE.U32 R2, R5.reuse, UR8, R16 ;  /* 0x0000000805027c25 */ /* 0x040fe2000f8e0010 */
[----:B------:R-:W-:Y:S01]  /*fe00*/  ULDC UR8, c[0x0][0x154] ;  /* 0x0000550000087ab9 */ /* 0x000fe20000000800 */
[----:B------:R-:W-:Y:S02]  /*fe10*/  ISETP.NE.AND.EX P1, PT, RZ, UR11, PT, P1 ;  /* 0x0000000bff007c0c */ /* 0x000fe4000bf25310 */
[----:B------:R-:W-:Y:S01]  /*fe20*/  IMAD R5, R5, UR9, R4 ;  /* 0x0000000905057c24 */ /* 0x000fe2000f8e0204 */
[----:B0-----:R-:W-:Y:S01]  /*fe30*/  I2FP.F32.U32 R4, R12 ;  /* 0x0000000c00047245 */ /* 0x001fe20000201000 */
[----:B------:R-:W-:Y:S01]  /*fe40*/  ULDC UR9, c[0x0][0x608] ;  /* 0x0001820000097ab9 */ /* 0x000fe20000000800 */
[----:B------:R-:W-:Y:S01]  /*fe50*/  PLOP3.LUT P2, PT, PT, PT, UP0, 0x80, 0x0 ;  /* 0x000000000000781c */ /* 0x000fe20003f4f008 */
[----:B------:R-:W-:-:S02]  /*fe60*/  IMAD.IADD R3, R3, 0x1, R5 ;  /* 0x0000000103037824 */ /* 0x000fc400078e0205 */
[----:B------:R-:W-:Y:S01]  /*fe70*/  FMUL R4, R4, UR7 ;  /* 0x0000000704047c20 */ /* 0x000fe20008400000 */
[----:B------:R-:W-:Y:S02]  /*fe80*/  ULDC UR7, c[0x0][0x618] ;  /* 0x0001860000077ab9 */ /* 0x000fe40000000800 */
[--C-:B------:R-:W-:Y:S02]  /*fe90*/  SHF.R.U64 R13, R2, UR7, R3.reuse ;  /* 0x00000007020d7c19 */ /* 0x100fe40008001203 */
[----:B-1----:R-:W-:Y:S01]  /*fea0*/  I2FP.F32.U32 R2, R10 ;  /* 0x0000000a00027245 */ /* 0x002fe20000201000 */
[----:B------:R-:W0:Y:S04]  /*feb0*/  F2I.U32.TRUNC.NTZ R4, R4 ;  /* 0x0000000400047305 */ /* 0x000e28000020f000 */
[----:B------:R-:W-:Y:S01]  /*fec0*/  FMUL R5, R2, UR8 ;  /* 0x0000000802057c20 */ /* 0x000fe20008400000 */
[----:B------:R-:W-:Y:S01]  /*fed0*/  SHF.R.U32.HI R2, RZ, UR7, R3 ;  /* 0x00000007ff027c19 */ /* 0x000fe20008011603 */
[----:B------:R-:W-:-:S02]  /*fee0*/  ULDC UR7, c[0x0][0x658] ;  /* 0x0001960000077ab9 */ /* 0x000fc40000000800 */
[----:B------:R1:W4:Y:S01]  /*fef0*/  F2I.U32.TRUNC.NTZ R20, R5 ;  /* 0x0000000500147305 */ /* 0x000322000020f000 */
[--C-:B------:R-:W-:Y:S02]  /*ff00*/  SHF.R.U64 R18, R13, UR9, R2.reuse ;  /* 0x000000090d127c19 */ /* 0x100fe40008001202 */
[----:B------:R-:W-:-:S04]  /*ff10*/  SHF.R.U32.HI R3, RZ, UR9, R2 ;  /* 0x00000009ff037c19 */ /* 0x000fc80008011602 */
[--C-:B------:R-:W-:Y:S01]  /*ff20*/  SHF.R.U64 R14, R18, UR7, R3.reuse ;  /* 0x00000007120e7c19 */ /* 0x100fe20008001203 */
[----:B0-----:R-:W-:Y:S01]  /*ff30*/  IMAD.MOV R4, RZ, RZ, -R4 ;  /* 0x000000ffff047224 */ /* 0x001fe200078e0a04 */
[----:B------:R-:W-:-:S03]  /*ff40*/  SHF.R.U32.HI R3, RZ, UR7, R3 ;  /* 0x00000007ff037c19 */ /* 0x000fc60008011603 */
[----:B--2---:R-:W-:Y:S02]  /*ff50*/  IMAD R12, R7, R4, R12 ;  /* 0x00000004070c7224 */ /* 0x004fe400078e020c */
[----:B------:R-:W-:Y:S01]  /*ff60*/  IMAD.MOV.U32 R2, RZ, RZ, R14 ;  /* 0x000000ffff027224 */ /* 0x000fe200078e000e */
[----:B-1--4-:R-:W-:Y:S06]  /*ff70*/  @!P1 BRA `(.L_x_429) ;  /* 0x0000000000289947 */ /* 0x012fec0003800000 */
[----:B------:R-:W-:Y:S02]  /*ff80*/  ULDC UR7, c[0x0][0x64c] ;  /* 0x0001930000077ab9 */ /* 0x000fe40000000800 */
[----:B------:R-:W-:-:S05]  /*ff90*/  IADD3 R7, P1, R14, UR7, RZ ;  /* 0x000000070e077c10 */ /* 0x000fca000ff3e0ff */
[----:B------:R-:W-:-:S04]  /*ffa0*/  IMAD.X R19, RZ, RZ, R3, P1 ;  /* 0x000000ffff137224 */ /* 0x000fc800008e0603 */
[----:B------:R-:W-:-:S04]  /*ffb0*/  IMAD.WIDE.U32 R4, R19, UR10, RZ ;  /* 0x0000000a13047c25 */ /* 0x000fc8000f8e00ff */
[----:B------:R-:W-:-:S04]  /*ffc0*/  IMAD.WIDE.U32 R4, P1, R7, UR11, R4 ;  /* 0x0000000b07047c25 */ /* 0x000fc8000f820004 */
[----:B------:R-:W-:Y:S01]  /*ffd0*/  IMAD.WIDE.U32 R6, R7, UR10, RZ ;  /* 0x0000000a07067c25 */ /* 0x000fe2000f8e00ff */
[----:B------:R-:W-:-:S03]  /*ffe0*/  MOV R2, R5 ;  /* 0x0000000500027202 */ /* 0x000fc60000000f00 */
[----:B------:R-:W-:Y:S01]  /*fff0*/  IMAD.X R3, RZ, RZ, RZ, P1 ;  /* 0x000000ffff037224 */ /* 0x000fe200008e06ff */
[----:B------:R-:W-:-:S05]  /*10000*/  IADD3 RZ, P1, R7, R4, RZ ;  /* 0x0000000407ff7210 */ /* 0x000fca0007f3e0ff */
[----:B------:R-:W-:-:S08]  /*10010*/  IMAD.WIDE.U32.X R2, R19, UR11, R2, P1 ;  /* 0x0000000b13027c25 */ /* 0x000fd000088e0402 */
.L_x_429:
[----:B------:R-:W-:Y:S01]  /*10020*/  ULDC UR7, c[0x0][0x648] ;  /* 0x0001920000077ab9 */ /* 0x000fe20000000800 */
[----:B------:R-:W-:Y:S01]  /*10030*/  IMAD.MOV R20, RZ, RZ, -R20 ;  /* 0x000000ffff147224 */ /* 0x000fe200078e0a14 */
[----:B------:R-:W-:Y:S01]  /*10040*/  SHF.R.U64 R3, R2, UR7, R3 ;  /* 0x0000000702037c19 */ /* 0x000fe20008001203 */
[----:B------:R-:W-:Y:S01]  /*10050*/  ULDC UR7, c[0x0][0x638] ;  /* 0x00018e0000077ab9 */ /* 0x000fe20000000800 */
[----:B------:R-:W-:Y:S01]  /*10060*/  LOP3.LUT R2, R18, UR6, RZ, 0xc0, !PT ;  /* 0x0000000612027c12 */ /* 0x000fe2000f8ec0ff */
[----:B------:R-:W-:Y:S01]  /*10070*/  UISETP.NE.AND UP0, UPT, UR45, URZ, UPT ;  /* 0x0000003f2d00728c */ /* 0x000fe2000bf05270 */
[----:B------:R-:W-:Y:S01]  /*10080*/  LOP3.LUT R13, R13, UR4, RZ, 0xc0, !PT ;  /* 0x000000040d0d7c12 */ /* 0x000fe2000f8ec0ff */
[----:B------:R-:W-:Y:S01]  /*10090*/  IMAD.MOV R5, RZ, RZ, -R3 ;  /* 0x000000ffff057224 */ /* 0x000fe200078e0a03 */
[----:B------:R-:W-:Y:S01]  /*100a0*/  ULDC UR8, c[0x0][0x610] ;  /* 0x0001840000087ab9 */ /* 0x000fe20000000800 */
[----:B---3--:R-:W-:Y:S02]  /*100b0*/  @P2 IMAD R12, R15, R20, R10 ;  /* 0x000000140f0c2224 */ /* 0x008fe400078e020a */
[----:B------:R-:W-:Y:S01]  /*100c0*/  IMAD R3, R3, UR5, R2 ;  /* 0x0000000503037c24 */ /* 0x000fe2000f8e0202 */
[----:B------:R-:W-:Y:S01]  /*100d0*/  PLOP3.LUT P1, PT, PT, PT, UP0, 0x40, 0x0 ;  /* 0x000000000000781c */ /* 0x000fe20003f2e808 */
[----:B------:R-:W-:Y:S01]  /*100e0*/  IMAD R14, R5, UR7, R14 ;  /* 0x00000007050e7c24 */ /* 0x000fe2000f8e020e */
[----:B------:R-:W-:Y:S01]  /*100f0*/  ULDC UR7, c[0x0][0x600] ;  /* 0x0001800000077ab9 */ /* 0x000fe20000000800 */
[----:B------:R-:W-:Y:S01]  /*10100*/  IMAD R3, R3, UR8, R12 ;  /* 0x0000000803037c24 */ /* 0x000fe2000f8e020c */
[----:B------:R-:W-:Y:S01]  /*10110*/  PLOP3.LUT P2, PT, PT, PT, UP0, 0x40, 0x0 ;  /* 0x000000000000781c */ /* 0x000fe20003f4e808 */
[----:B------:R-:W-:-:S02]  /*10120*/  IMAD R14, R14, UR7, R13 ;  /* 0x000000070e0e7c24 */ /* 0x000fc4000f8e020d */
[----:B------:R-:W-:-:S03]  /*10130*/  IMAD.MOV.U32 R2, RZ, RZ, 0x1 ;  /* 0x00000001ff027424 */ /* 0x000fc600078e00ff */
[----:B------:R-:W-:Y:S02]  /*10140*/  SEL R4, R14, R3, P1 ;  /* 0x000000030e047207 */ /* 0x000fe40000800000 */
[----:B------:R-:W-:-:S07]  /*10150*/  SEL R3, R3, R14, P2 ;  /* 0x0000000e03037207 */ /* 0x000fce0001000000 */
.L_x_427:
[----:B------:R-:W-:Y:S05]  /*10160*/  BSYNC B1 ;  /* 0x0000000000017941 */ /* 0x000fea0003800000 */
.L_x_426:
[----:B------:R-:W-:-:S13]  /*10170*/  LOP3.LUT P1, RZ, R2, 0xff, RZ, 0xc0, !PT ;  /* 0x000000ff02ff7812 */ /* 0x000fda000782c0ff */
[----:B------:R-:W-:Y:S05]  /*10180*/  @P1 BRA `(.L_x_430) ;  /* 0xfffffff400301947 */ /* 0x000fea000383ffff */
[----:B------:R-:W-:Y:S05]  /*10190*/  BSYNC B0 ;  /* 0x0000000000007941 */ /* 0x000fea0003800000 */
.L_x_418:
[----:B------:R-:W-:-:S03]  /*101a0*/  UMOV UR7, 0xffffffff ;  /* 0xffffffff00077882 */ /* 0x000fc60000000000 */
[----:B------:R-:W-:Y:S05]  /*101b0*/  BRA.DIV UR7, `(.L_x_431) ;  /* 0x00000006071c7947 */ /* 0x000fea000b800000 */
[----:B------:R-:W-:-:S13]  /*101c0*/  ELECT P6, URZ, PT ;  /* 0x00000000003f782f */ /* 0x000fda00038c0000 */
.L_x_445:
[----:B------:R-:W-:Y:S04]  /*101d0*/  BSSY B0, `(.L_x_432) ;  /* 0x000002c000007945 */ /* 0x000fe80003800000 */
[----:B------:R-:W-:Y:S05]  /*101e0*/  @!P6 BRA `(.L_x_433) ;  /* 0x0000000000a8e947 */ /* 0x000fea0003800000 */
[----:B------:R-:W-:-:S04]  /*101f0*/  ULOP3.LUT UR7, UR40, 0x2, URZ, 0xfc, !UPT ;  /* 0x0000000228077892 */ /* 0x000fc8000f8efc3f */
[----:B------:R-:W-:-:S06]  /*10200*/  UISETP.NE.AND UP0, UPT, UR7, 0x3, UPT ;  /* 0x000000030700788c */ /* 0x000fcc000bf05270 */
[----:B------:R-:W-:-:S13]  /*10210*/  PLOP3.LUT P0, PT, PT, PT, UP0, 0x80, 0x0 ;  /* 0x000000000000781c */ /* 0x000fda0003f0f008 */
[----:B------:R-:W-:Y:S05]  /*10220*/  @!P0 BRA `(.L_x_434) ;  /* 0x0000000000048947 */ /* 0x000fea0003800000 */
[----:B------:R-:W-:Y:S01]  /*10230*/  BPT.TRAP 0x1 ;  /* 0x000000040000795c */ /* 0x000fe20000300000 */
.L_x_434:
[----:B------:R-:W0:Y:S01]  /*10240*/  S2R R3, SR_CgaCtaId ;  /* 0x0000000000037919 */ /* 0x000e220000008800 */
[----:B------:R-:W-:-:S04]  /*10250*/  MOV R2, 0x400 ;  /* 0x0000040000027802 */ /* 0x000fc80000000f00 */
[----:B0-----:R-:W-:Y:S02]  /*10260*/  LEA R3, R3, R2, 0x18 ;  /* 0x0000000203037211 */ /* 0x001fe400078ec0ff */
[----:B------:R-:W-:-:S03]  /*10270*/  SHF.L.U32 R2, R8, 0x1f, RZ ;  /* 0x0000001f08027819 */ /* 0x000fc600000006ff */
[----:B------:R-:W-:-:S04]  /*10280*/  VIADD R3, R3, 0x20 ;  /* 0x0000002003037836 */ /* 0x000fc80000000000 */
[C---:B------:R-:W-:Y:S02]  /*10290*/  IMAD R7, R0.reuse, 0x8, R3 ;  /* 0x0000000800077824 */ /* 0x040fe400078e0203 */
[----:B------:R-:W-:Y:S02]  /*102a0*/  VIADD R0, R0, 0x1 ;  /* 0x0000000100007836 */ /* 0x000fe40000000000 */
[----:B------:R-:W0:Y:S03]  /*102b0*/  SYNCS.PHASECHK.TRANS64.TRYWAIT P0, [R7+URZ], R2 ;  /* 0x00000002070075a7 */ /* 0x000e26000800017f */
[----:B------:R-:W-:-:S04]  /*102c0*/  ISETP.NE.AND P1, PT, R0, 0x4, PT ;  /* 0x000000040000780c */ /* 0x000fc80003f25270 */
[----:B------:R-:W-:Y:S02]  /*102d0*/  SEL R5, RZ, 0x1, P1 ;  /* 0x00000001ff057807 */ /* 0x000fe40000800000 */
[----:B------:R-:W-:Y:S02]  /*102e0*/  SEL R0, R0, RZ, P1 ;  /* 0x000000ff00007207 */ /* 0x000fe40000800000 */
[----:B------:R-:W-:-:S03]  /*102f0*/  LOP3.LUT R5, R8, R5, RZ, 0x3c, !PT ;  /* 0x0000000508057212 */ /* 0x000fc600078e3cff */
[----:B------:R-:W-:Y:S01]  /*10300*/  IMAD R9, R0, 0x8, R3 ;  /* 0x0000000800097824 */ /* 0x000fe200078e0203 */
[----:B------:R-:W-:Y:S01]  /*10310*/  SHF.L.U32 R4, R5, 0x1f, RZ ;  /* 0x0000001f05047819 */ /* 0x000fe200000006ff */
[----:B0-----:R-:W-:Y:S06]  /*10320*/  @!P0 BRA `(.L_x_435) ;  /* 0x0000000000e08947 */ /* 0x001fec0003800000 */
.L_x_446:
[----:B------:R-:W1:Y:S01]  /*10330*/  SYNCS.PHASECHK.TRANS64.TRYWAIT P0, [R9+URZ], R4 ;  /* 0x00000004090075a7 */ /* 0x000e62000800017f */
[----:B------:R-:W-:-:S04]  /*10340*/  IADD3 R0, R0, 0x1, RZ ;  /* 0x0000000100007810 */ /* 0x000fc80007ffe0ff */
[----:B------:R-:W-:-:S04]  /*10350*/  ISETP.NE.AND P1, PT, R0, 0x4, PT ;  /* 0x000000040000780c */ /* 0x000fc80003f25270 */
[----:B0-----:R-:W-:Y:S02]  /*10360*/  SEL R2, RZ, 0x1, P1 ;  /* 0x00000001ff027807 */ /* 0x001fe40000800000 */
[----:B------:R-:W-:Y:S02]  /*10370*/  SEL R0, R0, RZ, P1 ;  /* 0x000000ff00007207 */ /* 0x000fe40000800000 */
[----:B------:R-:W-:-:S03]  /*10380*/  LOP3.LUT R7, R5, R2, RZ, 0x3c, !PT ;  /* 0x0000000205077212 */ /* 0x000fc600078e3cff */
[----:B------:R-:W-:Y:S01]  /*10390*/  IMAD R6, R0, 0x8, R3 ;  /* 0x0000000800067824 */ /* 0x000fe200078e0203 */
[----:B------:R-:W-:Y:S01]  /*103a0*/  SHF.L.U32 R5, R7, 0x1f, RZ ;  /* 0x0000001f07057819 */ /* 0x000fe200000006ff */
[----:B-1----:R-:W-:Y:S06]  /*103b0*/  @!P0 BRA `(.L_x_436) ;  /* 0x0000000000d08947 */ /* 0x002fec0003800000 */
.L_x_447:
[----:B------:R-:W1:Y:S01]  /*103c0*/  SYNCS.PHASECHK.TRANS64.TRYWAIT P0, [R6+URZ], R5 ;  /* 0x00000005060075a7 */ /* 0x000e62000800017f */
[----:B------:R-:W-:-:S05]  /*103d0*/  VIADD R0, R0, 0x1 ;  /* 0x0000000100007836 */ /* 0x000fca0000000000 */
[----:B------:R-:W-:-:S04]  /*103e0*/  ISETP.NE.AND P1, PT, R0, 0x4, PT ;  /* 0x000000040000780c */ /* 0x000fc80003f25270 */
[----:B------:R-:W-:Y:S02]  /*103f0*/  SEL R2, RZ, 0x1, P1 ;  /* 0x00000001ff027807 */ /* 0x000fe40000800000 */
[----:B------:R-:W-:Y:S02]  /*10400*/  SEL R0, R0, RZ, P1 ;  /* 0x000000ff00007207 */ /* 0x000fe40000800000 */
[----:B------:R-:W-:Y:S01]  /*10410*/  LOP3.LUT R2, R7, R2, RZ, 0x3c, !PT ;  /* 0x0000000207027212 */ /* 0x000fe200078e3cff */
[----:B-1----:R-:W-:Y:S06]  /*10420*/  @!P0 BRA `(.L_x_437) ;  /* 0x0000000000c88947 */ /* 0x002fec0003800000 */
.L_x_448:
[----:B------:R-:W-:Y:S01]  /*10430*/  IMAD R3, R0, 0x8, R3 ;  /* 0x0000000800037824 */ /* 0x000fe200078e0203 */
[----:B------:R-:W-:-:S07]  /*10440*/  SHF.L.U32 R0, R2, 0x1f, RZ ;  /* 0x0000001f02007819 */ /* 0x000fce00000006ff */
.L_x_438:
[----:B--2---:R2:W3:Y:S02]  /*10450*/  SYNCS.PHASECHK.TRANS64.TRYWAIT P0, [R3+URZ], R0 ;  /* 0x00000000030075a7 */ /* 0x0044e4000800017f */
[----:B---3--:R-:W-:Y:S05]  /*10460*/  @!P0 NANOSLEEP.SYNCS 0x989680 ;  /* 0x009896800000895d */ /* 0x008fea0003900000 */
[----:B------:R-:W3:Y:S02]  /*10470*/  @!P0 SYNCS.PHASECHK.TRANS64 P0, [R3+URZ], R0 ;  /* 0x00000000030085a7 */ /* 0x000ee4000800007f */
[----:B---3--:R-:W-:Y:S05]  /*10480*/  @!P0 BRA `(.L_x_438) ;  /* 0xfffffffc00f08947 */ /* 0x008fea000383ffff */
.L_x_433:
[----:B------:R-:W-:Y:S05]  /*10490*/  BSYNC B0 ;  /* 0x0000000000007941 */ /* 0x000fea0003800000 */
.L_x_432:
[----:B------:R-:W-:Y:S05]  /*104a0*/  EXIT ;  /* 0x000000000000794d */ /* 0x000fea0003800000 */
.L_x_17:
[----:B----4-:R4:W0:Y:S02]  /*104b0*/  SYNCS.PHASECHK.TRANS64.TRYWAIT P1, [R3+URZ], R0 ;  /* 0x00000000030075a7 */ /* 0x010824000802017f */
[----:B0-----:R-:W-:Y:S05]  /*104c0*/  @!P1 NANOSLEEP.SYNCS 0x989680 ;  /* 0x009896800000995d */ /* 0x001fea0003900000 */
[----:B------:R-:W0:Y:S02]  /*104d0*/  @!P1 SYNCS.PHASECHK.TRANS64 P1, [R3+URZ], R0 ;  /* 0x00000000030095a7 */ /* 0x000e24000802007f */
[----:B0-----:R-:W-:Y:S05]  /*104e0*/  @!P1 BRA `(.L_x_17) ;  /* 0xfffffffc00f09947 */ /* 0x001fea000383ffff */
[----:B------:R-:W-:Y:S05]  /*104f0*/  BRA `(.L_x_16) ;  /* 0xffffff0c00b47947 */ /* 0x000fea000383ffff */
.L_x_22:
[----:B--2---:R-:W-:-:S04]  /*10500*/  IMAD.U32 R4, RZ, RZ, UR8 ;  /* 0x00000008ff047e24 */ /* 0x004fc8000f8e00ff */
[----:B------:R2:W3:Y:S03]  /*10510*/  SYNCS.PHASECHK.TRANS64.TRYWAIT P1, [R4+URZ], R3 ;  /* 0x00000003040075a7 */ /* 0x0004e6000802017f */
[----:B---3--:R-:W-:Y:S05]  /*10520*/  @!P1 NANOSLEEP.SYNCS 0x989680 ;  /* 0x009896800000995d */ /* 0x008fea0003900000 */
[----:B------:R-:W3:Y:S02]  /*10530*/  @!P1 SYNCS.PHASECHK.TRANS64 P1, [R4+URZ], R3 ;  /* 0x00000003040095a7 */ /* 0x000ee4000802007f */
[----:B---3--:R-:W-:Y:S05]  /*10540*/  @!P1 BRA `(.L_x_22) ;  /* 0xfffffffc00ec9947 */ /* 0x008fea000383ffff */
[----:B------:R-:W-:Y:S05]  /*10550*/  BRA `(.L_x_21) ;  /* 0xffffff1000e47947 */ /* 0x000fea000383ffff */
.L_x_419:
[----:B------:R-:W-:Y:S01]  /*10560*/  BSSY B1, `(.L_x_439) ;  /* 0x0000006000017945 */ /* 0x000fe20003800000 */
[----:B------:R-:W-:-:S07]  /*10570*/  IMAD.MOV.U32 R15, RZ, RZ, -0x1 ;  /* 0xffffffffff0f7424 */ /* 0x000fce00078e00ff */
[----:B------:R-:W-:Y:S05]  /*10580*/  WARPSYNC.COLLECTIVE R15, `(.L_x_440) ;  /* 0x000000000f0c7348 */ /* 0x000fea0003c00000 */
[----:B------:R-:W-:Y:S02]  /*10590*/  ELECT P6, UR62, PT ;  /* 0x00000000003e782f */ /* 0x000fe400038c0000 */
[----:B------:R-:W-:Y:S01]  /*105a0*/  MOV R14, UR62 ;  /* 0x0000003e000e7c02 */ /* 0x000fe20008000f00 */
[----:B------:R-:W-:Y:S10]  /*105b0*/  ENDCOLLECTIVE ;  /* 0x000000000000791b */ /* 0x000ff40003800000 */
.L_x_440:
[----:B------:R-:W-:Y:S05]  /*105c0*/  BSYNC B1 ;  /* 0x0000000000017941 */ /* 0x000fea0003800000 */
.L_x_439:
[----:B------:R-:W-:Y:S05]  /*105d0*/  BRA `(.L_x_441) ;  /* 0xfffffff000287947 */ /* 0x000fea000383ffff */
.L_x_422:
[----:B-1----:R1:W2:Y:S02]  /*105e0*/  SYNCS.PHASECHK.TRANS64.TRYWAIT P1, [R13+URZ+0x20], R4 ;  /* 0x000020040d0075a7 */ /* 0x0022a4000802017f */
[----:B--2---:R-:W-:Y:S05]  /*105f0*/  @!P1 NANOSLEEP.SYNCS 0x989680 ;  /* 0x009896800000995d */ /* 0x004fea0003900000 */
[----:B------:R-:W2:Y:S02]  /*10600*/  @!P1 SYNCS.PHASECHK.TRANS64 P1, [R13+URZ+0x20], R4 ;  /* 0x000020040d0095a7 */ /* 0x000ea4000802007f */
[----:B--2---:R-:W-:Y:S05]  /*10610*/  @!P1 BRA `(.L_x_422) ;  /* 0xfffffffc00f09947 */ /* 0x004fea000383ffff */
[----:B------:R-:W-:Y:S05]  /*10620*/  BRA `(.L_x_442) ;  /* 0xfffffff0005c7947 */ /* 0x000fea000383ffff */
.L_x_431:
[----:B------:R-:W-:Y:S01]  /*10630*/  BSSY B0, `(.L_x_443) ;  /* 0x0000006000007945 */ /* 0x000fe20003800000 */
[----:B------:R-:W-:-:S07]  /*10640*/  IMAD.MOV.U32 R15, RZ, RZ, -0x1 ;  /* 0xffffffffff0f7424 */ /* 0x000fce00078e00ff */
[----:B------:R-:W-:Y:S05]  /*10650*/  WARPSYNC.COLLECTIVE R15, `(.L_x_444) ;  /* 0x000000000f0c7348 */ /* 0x000fea0003c00000 */
[----:B------:R-:W-:Y:S02]  /*10660*/  ELECT P6, UR62, PT ;  /* 0x00000000003e782f */ /* 0x000fe400038c0000 */
[----:B------:R-:W-:Y:S01]  /*10670*/  MOV R14, UR62 ;  /* 0x0000003e000e7c02 */ /* 0x000fe20008000f00 */
[----:B------:R-:W-:Y:S10]  /*10680*/  ENDCOLLECTIVE ;  /* 0x000000000000791b */ /* 0x000ff40003800000 */
.L_x_444:
[----:B------:R-:W-:Y:S05]  /*10690*/  BSYNC B0 ;  /* 0x0000000000007941 */ /* 0x000fea0003800000 */
.L_x_443:
[----:B------:R-:W-:Y:S05]  /*106a0*/  BRA `(.L_x_445) ;  /* 0xfffffff800c87947 */ /* 0x000fea000383ffff */
.L_x_435:
[----:B0-----:R0:W1:Y:S02]  /*106b0*/  SYNCS.PHASECHK.TRANS64.TRYWAIT P0, [R7+URZ], R2 ;  /* 0x00000002070075a7 */ /* 0x001064000800017f */
[----:B-1----:R-:W-:Y:S05]  /*106c0*/  @!P0 NANOSLEEP.SYNCS 0x989680 ;  /* 0x009896800000895d */ /* 0x002fea0003900000 */
[----:B------:R-:W1:Y:S02]  /*106d0*/  @!P0 SYNCS.PHASECHK.TRANS64 P0, [R7+URZ], R2 ;  /* 0x00000002070085a7 */ /* 0x000e64000800007f */
[----:B-1----:R-:W-:Y:S05]  /*106e0*/  @!P0 BRA `(.L_x_435) ;  /* 0xfffffffc00f08947 */ /* 0x002fea000383ffff */
[----:B------:R-:W-:Y:S05]  /*106f0*/  BRA `(.L_x_446) ;  /* 0xfffffffc000c7947 */ /* 0x000fea000383ffff */
.L_x_436:
[----:B0-----:R0:W1:Y:S02]  /*10700*/  SYNCS.PHASECHK.TRANS64.TRYWAIT P0, [R9+URZ], R4 ;  /* 0x00000004090075a7 */ /* 0x001064000800017f */
[----:B-1----:R-:W-:Y:S05]  /*10710*/  @!P0 NANOSLEEP.SYNCS 0x989680 ;  /* 0x009896800000895d */ /* 0x002fea0003900000 */
[----:B------:R-:W1:Y:S02]  /*10720*/  @!P0 SYNCS.PHASECHK.TRANS64 P0, [R9+URZ], R4 ;  /* 0x00000004090085a7 */ /* 0x000e64000800007f */
[----:B-1----:R-:W-:Y:S05]  /*10730*/  @!P0 BRA `(.L_x_436) ;  /* 0xfffffffc00f08947 */ /* 0x002fea000383ffff */
[----:B------:R-:W-:Y:S05]  /*10740*/  BRA `(.L_x_447) ;  /* 0xfffffffc001c7947 */ /* 0x000fea000383ffff */
.L_x_437:
[----:B-1----:R1:W2:Y:S02]  /*10750*/  SYNCS.PHASECHK.TRANS64.TRYWAIT P0, [R6+URZ], R5 ;  /* 0x00000005060075a7 */ /* 0x0022a4000800017f */
[----:B--2---:R-:W-:Y:S05]  /*10760*/  @!P0 NANOSLEEP.SYNCS 0x989680 ;  /* 0x009896800000895d */ /* 0x004fea0003900000 */
[----:B------:R-:W2:Y:S02]  /*10770*/  @!P0 SYNCS.PHASECHK.TRANS64 P0, [R6+URZ], R5 ;  /* 0x00000005060085a7 */ /* 0x000ea4000800007f */
[----:B--2---:R-:W-:Y:S05]  /*10780*/  @!P0 BRA `(.L_x_437) ;  /* 0xfffffffc00f08947 */ /* 0x004fea000383ffff */
[----:B------:R-:W-:Y:S05]  /*10790*/  BRA `(.L_x_448) ;  /* 0xfffffffc00247947 */ /* 0x000fea000383ffff */
.L_x_449:
[----:B------:R-:W-:-:S00]  /*107a0*/  BRA `(.L_x_449) ;  /* 0xfffffffc00fc7947 */ /* 0x000fc0000383ffff */
[----:B------:R-:W-:-:S00]  /*107b0*/  NOP ;  /* 0x0000000000007918 */ /* 0x000fc00000000000 */
        /* <DEDUP_REMOVED lines=12> */
.L_x_450:


//--------------------- .nv.global.init           --------------------------
	.section	.nv.global.init,"aw",@progbits
.nv.global.init:
	.type		$str$22,@object
	.size		$str$22,($str$23 - $str$22)
$str$22:
        /*0000*/ 	.byte	0x6b, 0x5f, 0x74, 0x69, 0x6c, 0x65, 0x5f, 0x63, 0x6f, 0x75, 0x6e, 0x74, 0x20, 0x3e, 0x3d, 0x20
        /*0010*/ 	.byte	0x31, 0x00
	.type		$str$23,@object
	.size		$str$23,(__unnamed_1 - $str$23)
$str$23:
        /*0012*/ 	.byte	0x2f, 0x74, 0x6d, 0x70, 0x2f, 0x63, 0x75, 0x74, 0x6c, 0x61, 0x73, 0x73, 0x5f, 0x73, 0x77, 0x65
        /*0022*/ 	.byte	0x65, 0x70, 0x5f, 0x73, 0x72, 0x63, 0x2f, 0x69, 0x6e, 0x63, 0x6c, 0x75, 0x64, 0x65, 0x2f, 0x63
        /*0032*/ 	.byte	0x75, 0x74, 0x6c, 0x61, 0x73, 0x73, 0x2f, 0x67, 0x65, 0x6d, 0x6d, 0x2f, 0x63, 0x6f, 0x6c, 0x6c
        /*0042*/ 	.byte	0x65, 0x63, 0x74, 0x69, 0x76, 0x65, 0x2f, 0x73, 0x6d, 0x39, 0x30, 0x5f, 0x6d, 0x6d, 0x61, 0x5f
        /*0052*/ 	.byte	0x74, 0x6d, 0x61, 0x5f, 0x67, 0x6d, 0x6d, 0x61, 0x5f, 0x73, 0x73, 0x5f, 0x77, 0x61, 0x72, 0x70
        /*0062*/ 	.byte	0x73, 0x70, 0x65, 0x63, 0x69, 0x61, 0x6c, 0x69, 0x7a, 0x65, 0x64, 0x2e, 0x68, 0x70, 0x70, 0x00
	.type		__unnamed_1,@object
	.size		__unnamed_1,(.L_0 - __unnamed_1)
__unnamed_1:
        /*0072*/ 	.byte	0x76, 0x6f, 0x69, 0x64, 0x20, 0x63, 0x75, 0x74, 0x6c, 0x61, 0x73, 0x73, 0x3a, 0x3a, 0x67, 0x65
        /* <DEDUP_REMOVED lines=180> */
        /*0bc2*/ 	.byte	0x6e, 0x74, 0x69, 0x74, 0x79, 0x5d, 0x00
.L_0:


//--------------------- .nv.shared._ZN7cutlass13device_kernelINS_4gemm6kernel13GemmUniversalIN4cute5tupleIJiiiiEEENS1_10collective13CollectiveMmaINS1_34MainloopSm90TmaGmmaWarpSpecializedILi4ENS5_IJNS4_1CILi1EEESB_SB_EEENS1_35KernelTmaWarpSpecializedCooperativeEEENS5_IJNSA_ILi256EEENSA_ILi192EEENSA_ILi64EEEEEENS_10bfloat16_tENS5_IJlSB_lEEESJ_SK_NS4_8TiledMMAINS4_8MMA_AtomIJNS4_4SM904GMMA28MMA_64x192x16_F32BF16BF16_SSILNSO_5MajorE0ELSQ_0ELNSO_7ScaleInE1ELSR_1EEEEEENS4_6LayoutINS5_IJNSA_ILi2EEESB_SB_EEENS5_IJSB_NSA_ILi0EEESX_EEEEENS5_IJNS4_10UnderscoreES10_S10_EEEEENS4_13SM90_TMA_LOADENS4_14ComposedLayoutINS4_7SwizzleILi3ELi4ELi3EEENS4_18smem_ptr_flag_bitsILi16EEENSU_INS5_IJNSA_ILi8EEESH_EEENS5_IJSH_SB_EEEEEEEvNS4_8identityES13_S1D_vS1E_EENS_8epilogue10collective6detail29Sm90TmaWarpSpecializedAdapterINS1H_15DefaultEpilogueISJ_SK_SK_NS1G_6thread17LinearCombinationISJ_Li1EffLNS1L_9ScaleType4KindE0ELNS_15FloatRoundStyleE2ESJ_EENS1_15EpilogueDefaultEEEEEvvEEEEvNT_6ParamsE --------------------------
	.section	.nv.shared._ZN7cutlass13device_kernelINS_4gemm6kernel13GemmUniversalIN4cute5tupleIJiiiiEEENS1_10collective13CollectiveMmaINS1_34MainloopSm90TmaGmmaWarpSpecializedILi4ENS5_IJNS4_1CILi1EEESB_SB_EEENS1_35KernelTmaWarpSpecializedCooperativeEEENS5_IJNSA_ILi256EEENSA_ILi192EEENSA_ILi64EEEEEENS_10bfloat16_tENS5_IJlSB_lEEESJ_SK_NS4_8TiledMMAINS4_8MMA_AtomIJNS4_4SM904GMMA28MMA_64x192x16_F32BF16BF16_SSILNSO_5MajorE0ELSQ_0ELNSO_7ScaleInE1ELSR_1EEEEEENS4_6LayoutINS5_IJNSA_ILi2EEESB_SB_EEENS5_IJSB_NSA_ILi0EEESX_EEEEENS5_IJNS4_10UnderscoreES10_S10_EEEEENS4_13SM90_TMA_LOADENS4_14ComposedLayoutINS4_7SwizzleILi3ELi4ELi3EEENS4_18smem_ptr_flag_bitsILi16EEENSU_INS5_IJNSA_ILi8EEESH_EEENS5_IJSH_SB_EEEEEEEvNS4_8identityES13_S1D_vS1E_EENS_8epilogue10collective6detail29Sm90TmaWarpSpecializedAdapterINS1H_15DefaultEpilogueISJ_SK_SK_NS1G_6thread17LinearCombinationISJ_Li1EffLNS1L_9ScaleType4KindE0ELNS_15FloatRoundStyleE2ESJ_EENS1_15EpilogueDefaultEEEEEvvEEEEvNT_6ParamsE,"aw",@nobits
	.sectionflags	@""
	.align	16
	.zero		1024


//--------------------- .nv.shared.reserved.0     --------------------------
	.section	.nv.shared.reserved.0,"aw",@nobits
	.weak		__nv_reservedSMEM_offset_0_alias
	.size		__nv_reservedSMEM_offset_0_alias, 0, 0
	.other		__nv_reservedSMEM_offset_0_alias,@"STO_CUDA_RESERVED_SHARED STV_DEFAULT"
__nv_reservedSMEM_offset_0_alias:
	.zero		0


//--------------------- .nv.global                --------------------------
	.section	.nv.global,"aw",@nobits
.nv.global:
	.type		_ZN39_INTERNAL_d72590c7_4_k_cu_89305e3c_45004cute1_E,@object
	.size		_ZN39_INTERNAL_d72590c7_4_k_cu_89305e3c_45004cute1_E,(_ZN39_INTERNAL_d72590c7_4_k_cu_89305e3c_45004cuda3std3__45__cpo6cbeginE - _ZN39_INTERNAL_d72590c7_4_k_cu_89305e3c_45004cute1_E)
_ZN39_INTERNAL_d72590c7_4_k_cu_89305e3c_45004cute1_E:
	.zero		1
	.type		_ZN39_INTERNAL_d72590c7_4_k_cu_89305e3c_45004cuda3std3__45__cpo6cbeginE,@object
	.size		_ZN39_INTERNAL_d72590c7_4_k_cu_89305e3c_45004cuda3std3__45__cpo6cbeginE,(_ZN39_INTERNAL_d72590c7_4_k_cu_89305e3c_45004cuda3std3__48in_placeE - _ZN39_INTERNAL_d72590c7_4_k_cu_89305e3c_45004cuda3std3__45__cpo6cbeginE)
_ZN39_INTERNAL_d72590c7_4_k_cu_89305e3c_45004cuda3std3__45__cpo6cbeginE:
	.zero		1
	.type		_ZN39_INTERNAL_d72590c7_4_k_cu_89305e3c_45004cuda3std3__48in_placeE,@object
	.size		_ZN39_INTERNAL_d72590c7_4_k_cu_89305e3c_45004cuda3std3__48in_placeE,(_ZN39_INTERNAL_d72590c7_4_k_cu_89305e3c_45004cuda3std6ranges3__45__cpo9iter_moveE - _ZN39_INTERNAL_d72590c7_4_k_cu_89305e3c_45004cuda3std3__48in_placeE)
_ZN39_INTERNAL_d72590c7_4_k_cu_89305e3c_45004cuda3std3__48in_placeE:
	.zero		1
	.type		_ZN39_INTERNAL_d72590c7_4_k_cu_89305e3c_45004cuda3std6ranges3__45__cpo9iter_moveE,@object
	.size		_ZN39_INTERNAL_d72590c7_4_k_cu_89305e3c_45004cuda3std6ranges3__45__cpo9iter_moveE,(_ZN39_INTERNAL_d72590c7_4_k_cu_89305e3c_45004cuda3std3__45__cpo5beginE - _ZN39_INTERNAL_d72590c7_4_k_cu_89305e3c_45004cuda3std6ranges3__45__cpo9iter_moveE)
_ZN39_INTERNAL_d72590c7_4_k_cu_89305e3c_45004cuda3std6ranges3__45__cpo9iter_moveE:
	.zero		1
	.type		_ZN39_INTERNAL_d72590c7_4_k_cu_89305e3c_45004cuda3std3__45__cpo5beginE,@object
	.size		_ZN39_INTERNAL_d72590c7_4_k_cu_89305e3c_45004cuda3std3__45__cpo5beginE,(_ZN39_INTERNAL_d72590c7_4_k_cu_89305e3c_45004cuda3std3__441_GLOBAL__N__d72590c7_4_k_cu_89305e3c_45006ignoreE - _ZN39_INTERNAL_d72590c7_4_k_cu_89305e3c_45004cuda3std3__45__cpo5beginE)
_ZN39_INTERNAL_d72590c7_4_k_cu_89305e3c_45004cuda3std3__45__cpo5beginE:
	.zero		1
	.type		_ZN39_INTERNAL_d72590c7_4_k_cu_89305e3c_45004cuda3std3__441_GLOBAL__N__d72590c7_4_k_cu_89305e3c_45006ignoreE,@object
	.size		_ZN39_INTERNAL_d72590c7_4_k_cu_89305e3c_45004cuda3std3__441_GLOBAL__N__d72590c7_4_k_cu_89305e3c_45006ignoreE,(_ZN39_INTERNAL_d72590c7_4_k_cu_89305e3c_45004cute7productE - _ZN39_INTERNAL_d72590c7_4_k_cu_89305e3c_45004cuda3std3__441_GLOBAL__N__d72590c7_4_k_cu_89305e3c_45006ignoreE)
_ZN39_INTERNAL_d72590c7_4_k_cu_89305e3c_45004cuda3std3__441_GLOBAL__N__d72590c7_4_k_cu_89305e3c_45006ignoreE:
	.zero		1
	.type		_ZN39_INTERNAL_d72590c7_4_k_cu_89305e3c_45004cute7productE,@object
	.size		_ZN39_INTERNAL_d72590c7_4_k_cu_89305e3c_45004cute7productE,(_ZN39_INTERNAL_d72590c7_4_k_cu_89305e3c_45004cuda3std3__45__cpo3endE - _ZN39_INTERNAL_d72590c7_4_k_cu_89305e3c_45004cute7productE)
_ZN39_INTERNAL_d72590c7_4_k_cu_89305e3c_45004cute7productE:
	.zero		1
	.type		_ZN39_INTERNAL_d72590c7_4_k_cu_89305e3c_45004cuda3std3__45__cpo3endE,@object
	.size		_ZN39_INTERNAL_d72590c7_4_k_cu_89305e3c_45004cuda3std3__45__cpo3endE,(_ZN39_INTERNAL_d72590c7_4_k_cu_89305e3c_45004cuda3std3__419piecewise_constructE - _ZN39_INTERNAL_d72590c7_4_k_cu_89305e3c_45004cuda3std3__45__cpo3endE)
_ZN39_INTERNAL_d72590c7_4_k_cu_89305e3c_45004cuda3std3__45__cpo3endE:
	.zero		1
	.type		_ZN39_INTERNAL_d72590c7_4_k_cu_89305e3c_45004cuda3std3__419piecewise_constructE,@object
	.size		_ZN39_INTERNAL_d72590c7_4_k_cu_89305e3c_45004cuda3std3__419piecewise_constructE,(_ZN39_INTERNAL_d72590c7_4_k_cu_89305e3c_45004cuda3std3__45__cpo4cendE - _ZN39_INTERNAL_d72590c7_4_k_cu_89305e3c_45004cuda3std3__419piecewise_constructE)
_ZN39_INTERNAL_d72590c7_4_k_cu_89305e3c_45004cuda3std3__419piecewise_constructE:
	.zero		1
	.type		_ZN39_INTERNAL_d72590c7_4_k_cu_89305e3c_45004cuda3std3__45__cpo4cendE,@object
	.size		_ZN39_INTERNAL_d72590c7_4_k_cu_89305e3c_45004cuda3std3__45__cpo4cendE,(_ZN39_INTERNAL_d72590c7_4_k_cu_89305e3c_45004cuda3std6ranges3__45__cpo4swapE - _ZN39_INTERNAL_d72590c7_4_k_cu_89305e3c_45004cuda3std3__45__cpo4cendE)
_ZN39_INTERNAL_d72590c7_4_k_cu_89305e3c_45004cuda3std3__45__cpo4cendE:
	.zero		1
	.type		_ZN39_INTERNAL_d72590c7_4_k_cu_89305e3c_45004cuda3std6ranges3__45__cpo4swapE,@object
	.size		_ZN39_INTERNAL_d72590c7_4_k_cu_89305e3c_45004cuda3std6ranges3__45__cpo4swapE,(.L_8 - _ZN39_INTERNAL_d72590c7_4_k_cu_89305e3c_45004cuda3std6ranges3__45__cpo4swapE)
_ZN39_INTERNAL_d72590c7_4_k_cu_89305e3c_45004cuda3std6ranges3__45__cpo4swapE:
	.zero		1
.L_8:


//--------------------- .nv.constant0._ZN7cutlass13device_kernelINS_4gemm6kernel13GemmUniversalIN4cute5tupleIJiiiiEEENS1_10collective13CollectiveMmaINS1_34MainloopSm90TmaGmmaWarpSpecializedILi4ENS5_IJNS4_1CILi1EEESB_SB_EEENS1_35KernelTmaWarpSpecializedCooperativeEEENS5_IJNSA_ILi256EEENSA_ILi192EEENSA_ILi64EEEEEENS_10bfloat16_tENS5_IJlSB_lEEESJ_SK_NS4_8TiledMMAINS4_8MMA_AtomIJNS4_4SM904GMMA28MMA_64x192x16_F32BF16BF16_SSILNSO_5MajorE0ELSQ_0ELNSO_7ScaleInE1ELSR_1EEEEEENS4_6LayoutINS5_IJNSA_ILi2EEESB_SB_EEENS5_IJSB_NSA_ILi0EEESX_EEEEENS5_IJNS4_10UnderscoreES10_S10_EEEEENS4_13SM90_TMA_LOADENS4_14ComposedLayoutINS4_7SwizzleILi3ELi4ELi3EEENS4_18smem_ptr_flag_bitsILi16EEENSU_INS5_IJNSA_ILi8EEESH_EEENS5_IJSH_SB_EEEEEEEvNS4_8identityES13_S1D_vS1E_EENS_8epilogue10collective6detail29Sm90TmaWarpSpecializedAdapterINS1H_15DefaultEpilogueISJ_SK_SK_NS1G_6thread17LinearCombinationISJ_Li1EffLNS1L_9ScaleType4KindE0ELNS_15FloatRoundStyleE2ESJ_EENS1_15EpilogueDefaultEEEEEvvEEEEvNT_6ParamsE --------------------------
	.section	.nv.constant0._ZN7cutlass13device_kernelINS_4gemm6kernel13GemmUniversalIN4cute5tupleIJiiiiEEENS1_10collective13CollectiveMmaINS1_34MainloopSm90TmaGmmaWarpSpecializedILi4ENS5_IJNS4_1CILi1EEESB_SB_EEENS1_35KernelTmaWarpSpecializedCooperativeEEENS5_IJNSA_ILi256EEENSA_ILi192EEENSA_ILi64EEEEEENS_10bfloat16_tENS5_IJlSB_lEEESJ_SK_NS4_8TiledMMAINS4_8MMA_AtomIJNS4_4SM904GMMA28MMA_64x192x16_F32BF16BF16_SSILNSO_5MajorE0ELSQ_0ELNSO_7ScaleInE1ELSR_1EEEEEENS4_6LayoutINS5_IJNSA_ILi2EEESB_SB_EEENS5_IJSB_NSA_ILi0EEESX_EEEEENS5_IJNS4_10UnderscoreES10_S10_EEEEENS4_13SM90_TMA_LOADENS4_14ComposedLayoutINS4_7SwizzleILi3ELi4ELi3EEENS4_18smem_ptr_flag_bitsILi16EEENSU_INS5_IJNSA_ILi8EEESH_EEENS5_IJSH_SB_EEEEEEEvNS4_8identityES13_S1D_vS1E_EENS_8epilogue10collective6detail29Sm90TmaWarpSpecializedAdapterINS1H_15DefaultEpilogueISJ_SK_SK_NS1G_6thread17LinearCombinationISJ_Li1EffLNS1L_9ScaleType4KindE0ELNS_15FloatRoundStyleE2ESJ_EENS1_15EpilogueDefaultEEEEEvvEEEEvNT_6ParamsE,"a",@progbits
	.sectionflags	@""
	.align	4
.nv.constant0._ZN7cutlass13device_kernelINS_4gemm6kernel13GemmUniversalIN4cute5tupleIJiiiiEEENS1_10collective13CollectiveMmaINS1_34MainloopSm90TmaGmmaWarpSpecializedILi4ENS5_IJNS4_1CILi1EEESB_SB_EEENS1_35KernelTmaWarpSpecializedCooperativeEEENS5_IJNSA_ILi256EEENSA_ILi192EEENSA_ILi64EEEEEENS_10bfloat16_tENS5_IJlSB_lEEESJ_SK_NS4_8TiledMMAINS4_8MMA_AtomIJNS4_4SM904GMMA28MMA_64x192x16_F32BF16BF16_SSILNSO_5MajorE0ELSQ_0ELNSO_7ScaleInE1ELSR_1EEEEEENS4_6LayoutINS5_IJNSA_ILi2EEESB_SB_EEENS5_IJSB_NSA_ILi0EEESX_EEEEENS5_IJNS4_10UnderscoreES10_S10_EEEEENS4_13SM90_TMA_LOADENS4_14ComposedLayoutINS4_7SwizzleILi3ELi4ELi3EEENS4_18smem_ptr_flag_bitsILi16EEENSU_INS5_IJNSA_ILi8EEESH_EEENS5_IJSH_SB_EEEEEEEvNS4_8identityES13_S1D_vS1E_EENS_8epilogue10collective6detail29Sm90TmaWarpSpecializedAdapterINS1H_15DefaultEpilogueISJ_SK_SK_NS1G_6thread17LinearCombinationISJ_Li1EffLNS1L_9ScaleType4KindE0ELNS_15FloatRoundStyleE2ESJ_EENS1_15EpilogueDefaultEEEEEvvEEEEvNT_6ParamsE:
	.zero		1664


//--------------------- SYMBOLS --------------------------

	.type		.nv.reservedSmem.offset0,@object
	.size		.nv.reservedSmem.offset0,0x4
	.type		__assertfail,@function
